	.target	sm_90a

	.elftype	@"ET_EXEC"


//--------------------- .note.nv.tkinfo           --------------------------
	.section	.note.nv.tkinfo,"",@"SHT_NOTE"
	.sectionflags	@"SHF_NOTE_NV_TKINFO"
	.tkinfo
        /*0018*/ 	.word	0x00000002
        /*0030*/ 	.string	""
        /*0030*/ 	.string	"ptxas"
        /*0030*/ 	.string	"Cuda compilation tools, release 13.0, V13.0.88"
        /*0030*/ 	.string	"Build cuda_13.0.r13.0/compiler.36424714_0"
        /*0030*/ 	.string	"-arch sm_90a -m 64 "



//--------------------- .note.nv.cuinfo           --------------------------
	.section	.note.nv.cuinfo,"",@"SHT_NOTE"
	.sectionflags	@"SHF_NOTE_NV_CUINFO"
        /*0018*/ 	.short	0x0002
        /*001a*/ 	.short	0x005a
        /*001c*/ 	.short	0x0082
	.zero		2


//--------------------- .nv.info                  --------------------------
	.section	.nv.info,"",@"SHT_CUDA_INFO"
	.align	4


	//----- nvinfo : EIATTR_REGCOUNT
	.align		4
        /*0000*/ 	.byte	0x04, 0x2f
        /*0002*/ 	.short	(.L_15 - .L_14)
	.align		4
.L_14:
        /*0004*/ 	.word	index@(_ZN7cutlass13device_kernelINS_4gemm6kernel13GemmUniversalIN4cute5tupleIJiiiiEEENS1_10collective13CollectiveMmaINS1_34MainloopSm90TmaGmmaWarpSpecializedILi3ENS5_IJNS4_1CILi2EEENSA_ILi1EEESC_EEENS1_35KernelTmaWarpSpecializedCooperativeEEENS5_IJNSA_ILi128EEENSA_ILi64EEESH_EEENS_10bfloat16_tENS5_IJlSC_lEEESJ_SK_NS4_8TiledMMAINS4_8MMA_AtomIJNS4_4SM904GMMA27MMA_64x64x16_F32BF16BF16_SSILNSO_5MajorE0ELSQ_0ELNSO_7ScaleInE1ELSR_1EEEEEENS4_6LayoutISD_NS5_IJSC_NSA_ILi0EEESV_EEEEENS5_IJNS4_10UnderscoreESY_SY_EEEEENS4_13SM90_TMA_LOADENS4_14ComposedLayoutINS4_7SwizzleILi3ELi4ELi3EEENS4_18smem_ptr_flag_bitsILi16EEENSU_INS5_IJNSA_ILi8EEESH_EEENS5_IJSH_SC_EEEEEEEvNS4_8identityENS4_23SM90_TMA_LOAD_MULTICASTES1B_vS1C_EENS_8epilogue10collective6detail29Sm90TmaWarpSpecializedAdapterINS1G_15DefaultEpilogueISJ_SK_SK_NS1F_6thread17LinearCombinationISJ_Li1EffLNS1K_9ScaleType4KindE0ELNS_15FloatRoundStyleE2ESJ_EENS1_15EpilogueDefaultEEEEEvvEEEEvNT_6ParamsE)
        /*0008*/ 	.word	0x000000a8


	//----- nvinfo : EIATTR_FRAME_SIZE
	.align		4
.L_15:
        /*000c*/ 	.byte	0x04, 0x11
        /*000e*/ 	.short	(.L_17 - .L_16)
	.align		4
.L_16:
        /*0010*/ 	.word	index@(_ZN7cutlass13device_kernelINS_4gemm6kernel13GemmUniversalIN4cute5tupleIJiiiiEEENS1_10collective13CollectiveMmaINS1_34MainloopSm90TmaGmmaWarpSpecializedILi3ENS5_IJNS4_1CILi2EEENSA_ILi1EEESC_EEENS1_35KernelTmaWarpSpecializedCooperativeEEENS5_IJNSA_ILi128EEENSA_ILi64EEESH_EEENS_10bfloat16_tENS5_IJlSC_lEEESJ_SK_NS4_8TiledMMAINS4_8MMA_AtomIJNS4_4SM904GMMA27MMA_64x64x16_F32BF16BF16_SSILNSO_5MajorE0ELSQ_0ELNSO_7ScaleInE1ELSR_1EEEEEENS4_6LayoutISD_NS5_IJSC_NSA_ILi0EEESV_EEEEENS5_IJNS4_10UnderscoreESY_SY_EEEEENS4_13SM90_TMA_LOADENS4_14ComposedLayoutINS4_7SwizzleILi3ELi4ELi3EEENS4_18smem_ptr_flag_bitsILi16EEENSU_INS5_IJNSA_ILi8EEESH_EEENS5_IJSH_SC_EEEEEEEvNS4_8identityENS4_23SM90_TMA_LOAD_MULTICASTES1B_vS1C_EENS_8epilogue10collective6detail29Sm90TmaWarpSpecializedAdapterINS1G_15DefaultEpilogueISJ_SK_SK_NS1F_6thread17LinearCombinationISJ_Li1EffLNS1K_9ScaleType4KindE0ELNS_15FloatRoundStyleE2ESJ_EENS1_15EpilogueDefaultEEEEEvvEEEEvNT_6ParamsE)
        /*0014*/ 	.word	0x00000000


	//----- nvinfo : EIATTR_MIN_STACK_SIZE
	.align		4
.L_17:
        /*0018*/ 	.byte	0x04, 0x12
        /*001a*/ 	.short	(.L_19 - .L_18)
	.align		4
.L_18:
        /*001c*/ 	.word	index@(_ZN7cutlass13device_kernelINS_4gemm6kernel13GemmUniversalIN4cute5tupleIJiiiiEEENS1_10collective13CollectiveMmaINS1_34MainloopSm90TmaGmmaWarpSpecializedILi3ENS5_IJNS4_1CILi2EEENSA_ILi1EEESC_EEENS1_35KernelTmaWarpSpecializedCooperativeEEENS5_IJNSA_ILi128EEENSA_ILi64EEESH_EEENS_10bfloat16_tENS5_IJlSC_lEEESJ_SK_NS4_8TiledMMAINS4_8MMA_AtomIJNS4_4SM904GMMA27MMA_64x64x16_F32BF16BF16_SSILNSO_5MajorE0ELSQ_0ELNSO_7ScaleInE1ELSR_1EEEEEENS4_6LayoutISD_NS5_IJSC_NSA_ILi0EEESV_EEEEENS5_IJNS4_10UnderscoreESY_SY_EEEEENS4_13SM90_TMA_LOADENS4_14ComposedLayoutINS4_7SwizzleILi3ELi4ELi3EEENS4_18smem_ptr_flag_bitsILi16EEENSU_INS5_IJNSA_ILi8EEESH_EEENS5_IJSH_SC_EEEEEEEvNS4_8identityENS4_23SM90_TMA_LOAD_MULTICASTES1B_vS1C_EENS_8epilogue10collective6detail29Sm90TmaWarpSpecializedAdapterINS1G_15DefaultEpilogueISJ_SK_SK_NS1F_6thread17LinearCombinationISJ_Li1EffLNS1K_9ScaleType4KindE0ELNS_15FloatRoundStyleE2ESJ_EENS1_15EpilogueDefaultEEEEEvvEEEEvNT_6ParamsE)
        /*0020*/ 	.word	0x00000000
.L_19:


//--------------------- .nv.compat                --------------------------
	.section	.nv.compat,"",@"SHT_CUDA_COMPAT_INFO"
	.align	4
        /*0000*/ 	.byte	0x02, 0x09, 0x01, 0x00, 0x02, 0x02, 0x04, 0x00, 0x02, 0x05, 0x05, 0x00, 0x03, 0x07, 0x01, 0x01
        /*0010*/ 	.byte	0x02, 0x03, 0x01, 0x00, 0x02, 0x06, 0x01, 0x00, 0x04, 0x0b, 0x08, 0x00, 0x00, 0x00, 0x00, 0x00
        /*0020*/ 	.byte	0x00, 0x00, 0x00, 0x00


//--------------------- .nv.info._ZN7cutlass13device_kernelINS_4gemm6kernel13GemmUniversalIN4cute5tupleIJiiiiEEENS1_10collective13CollectiveMmaINS1_34MainloopSm90TmaGmmaWarpSpecializedILi3ENS5_IJNS4_1CILi2EEENSA_ILi1EEESC_EEENS1_35KernelTmaWarpSpecializedCooperativeEEENS5_IJNSA_ILi128EEENSA_ILi64EEESH_EEENS_10bfloat16_tENS5_IJlSC_lEEESJ_SK_NS4_8TiledMMAINS4_8MMA_AtomIJNS4_4SM904GMMA27MMA_64x64x16_F32BF16BF16_SSILNSO_5MajorE0ELSQ_0ELNSO_7ScaleInE1ELSR_1EEEEEENS4_6LayoutISD_NS5_IJSC_NSA_ILi0EEESV_EEEEENS5_IJNS4_10UnderscoreESY_SY_EEEEENS4_13SM90_TMA_LOADENS4_14ComposedLayoutINS4_7SwizzleILi3ELi4ELi3EEENS4_18smem_ptr_flag_bitsILi16EEENSU_INS5_IJNSA_ILi8EEESH_EEENS5_IJSH_SC_EEEEEEEvNS4_8identityENS4_23SM90_TMA_LOAD_MULTICASTES1B_vS1C_EENS_8epilogue10collective6detail29Sm90TmaWarpSpecializedAdapterINS1G_15DefaultEpilogueISJ_SK_SK_NS1F_6thread17LinearCombinationISJ_Li1EffLNS1K_9ScaleType4KindE0ELNS_15FloatRoundStyleE2ESJ_EENS1_15EpilogueDefaultEEEEEvvEEEEvNT_6ParamsE --------------------------
	.section	.nv.info._ZN7cutlass13device_kernelINS_4gemm6kernel13GemmUniversalIN4cute5tupleIJiiiiEEENS1_10collective13CollectiveMmaINS1_34MainloopSm90TmaGmmaWarpSpecializedILi3ENS5_IJNS4_1CILi2EEENSA_ILi1EEESC_EEENS1_35KernelTmaWarpSpecializedCooperativeEEENS5_IJNSA_ILi128EEENSA_ILi64EEESH_EEENS_10bfloat16_tENS5_IJlSC_lEEESJ_SK_NS4_8TiledMMAINS4_8MMA_AtomIJNS4_4SM904GMMA27MMA_64x64x16_F32BF16BF16_SSILNSO_5MajorE0ELSQ_0ELNSO_7ScaleInE1ELSR_1EEEEEENS4_6LayoutISD_NS5_IJSC_NSA_ILi0EEESV_EEEEENS5_IJNS4_10UnderscoreESY_SY_EEEEENS4_13SM90_TMA_LOADENS4_14ComposedLayoutINS4_7SwizzleILi3ELi4ELi3EEENS4_18smem_ptr_flag_bitsILi16EEENSU_INS5_IJNSA_ILi8EEESH_EEENS5_IJSH_SC_EEEEEEEvNS4_8identityENS4_23SM90_TMA_LOAD_MULTICASTES1B_vS1C_EENS_8epilogue10collective6detail29Sm90TmaWarpSpecializedAdapterINS1G_15DefaultEpilogueISJ_SK_SK_NS1F_6thread17LinearCombinationISJ_Li1EffLNS1K_9ScaleType4KindE0ELNS_15FloatRoundStyleE2ESJ_EENS1_15EpilogueDefaultEEEEEvvEEEEvNT_6ParamsE,"",@"SHT_CUDA_INFO"
	.sectionflags	@""
	.align	4


	//----- nvinfo : EIATTR_CUDA_API_VERSION
	.align		4
        /*0000*/ 	.byte	0x04, 0x37
        /*0002*/ 	.short	(.L_21 - .L_20)
.L_20:
        /*0004*/ 	.word	0x00000082


	//----- nvinfo : EIATTR_KPARAM_INFO
	.align		4
.L_21:
        /*0008*/ 	.byte	0x04, 0x17
        /*000a*/ 	.short	(.L_23 - .L_22)
.L_22:
        /*000c*/ 	.word	0x00000000
        /*0010*/ 	.short	0x0000
        /*0012*/ 	.short	0x0070
        /*0014*/ 	.byte	0x00, 0xf0, 0x01, 0x10


	//----- nvinfo : EIATTR_SPARSE_MMA_MASK
	.align		4
.L_23:
        /*0018*/ 	.byte	0x03, 0x50
        /*001a*/ 	.short	0x0000


	//----- nvinfo : EIATTR_MAXREG_COUNT
	.align		4
        /*001c*/ 	.byte	0x03, 0x1b
        /*001e*/ 	.short	0x00a8


	//----- nvinfo : EIATTR_NUM_BARRIERS
	.align		4
        /*0020*/ 	.byte	0x02, 0x4c
        /*0022*/ 	.byte	0x01
	.zero		1


	//----- nvinfo : EIATTR_EXTERNS
	.align		4
        /*0024*/ 	.byte	0x04, 0x0f
        /*0026*/ 	.short	(.L_25 - .L_24)


	//   ....[0]....
	.align		4
.L_24:
        /*0028*/ 	.word	index@(__assertfail)


	//----- nvinfo : EIATTR_MERCURY_ISA_VERSION
	.align		4
.L_25:
        /*002c*/ 	.byte	0x03, 0x5f
        /*002e*/ 	.short	0x0101


	//----- nvinfo : EIATTR_INT_WARP_WIDE_INSTR_OFFSETS
	.align		4
        /*0030*/ 	.byte	0x04, 0x31
        /*0032*/ 	.short	(.L_27 - .L_26)


	//   ....[0]....
.L_26:
        /*0034*/ 	.word	0x00000460


	//   ....[1]....
        /*0038*/ 	.word	0x00000490


	//   ....[2]....
        /*003c*/ 	.word	0x00000650


	//----- nvinfo : EIATTR_COOP_GROUP_MASK_REGIDS
	.align		4
.L_27:
        /*0040*/ 	.byte	0x04, 0x29
        /*0042*/ 	.short	(.L_29 - .L_28)


	//   ....[0]....
.L_28:
        /*0044*/ 	.word	0xffffffff


	//   ....[1]....
        /*0048*/ 	.word	0xffffffff


	//   ....[2]....
        /*004c*/ 	.word	0xffffffff


	//   ....[3]....
        /*0050*/ 	.word	0xffffffff


	//   ....[4]....
        /*0054*/ 	.word	0xffffffff


	//   ....[5]....
        /*0058*/ 	.word	0xffffffff


	//----- nvinfo : EIATTR_COOP_GROUP_INSTR_OFFSETS
	.align		4
.L_29:
        /*005c*/ 	.byte	0x04, 0x28
        /*005e*/ 	.short	(.L_31 - .L_30)


	//   ....[0]....
.L_30:
        /*0060*/ 	.word	0x00000060


	//   ....[1]....
        /*0064*/ 	.word	0x00000070


	//   ....[2]....
        /*0068*/ 	.word	0x00000130


	//   ....[3]....
        /*006c*/ 	.word	0x000002b0


	//   ....[4]....
        /*0070*/ 	.word	0x000007d0


	//   ....[5]....
        /*0074*/ 	.word	0x00001210


	//----- nvinfo : EIATTR_REG_RECONFIG
	.align		4
.L_31:
        /*0078*/ 	.byte	0x01, 0x54
	.zero		2


	//----- nvinfo : EIATTR_SYSCALL_OFFSETS
	.align		4
        /*007c*/ 	.byte	0x04, 0x46
        /*007e*/ 	.short	(.L_33 - .L_32)


	//   ....[0]....
.L_32:
        /*0080*/ 	.word	0x000013d0


	//----- nvinfo : EIATTR_MBARRIER_INSTR_OFFSETS
	.align		4
.L_33:
        /*0084*/ 	.byte	0x04, 0x39
        /*0086*/ 	.short	(.L_35 - .L_34)


	//   ....[0]....
.L_34:
        /*0088*/ 	.word	0x00000230
        /*008c*/ 	.word	0x000000ff
        /*0090*/ 	.word	0x00000000
        /*0094*/ 	.short	0x0100
        /*0096*/ 	.byte	0x08
	.zero		1


	//   ....[1]....
        /*0098*/ 	.word	0x00000240
        /*009c*/ 	.word	0x000000ff
        /*00a0*/ 	.word	0x00000018
        /*00a4*/ 	.short	0x0100
        /*00a6*/ 	.byte	0x08
	.zero		1


	//   ....[2]....
        /*00a8*/ 	.word	0x00000250
        /*00ac*/ 	.word	0x000000ff
        /*00b0*/ 	.word	0x00000008
        /*00b4*/ 	.short	0x0100
        /*00b6*/ 	.byte	0x08
	.zero		1


	//   ....[3]....
        /*00b8*/ 	.word	0x00000260
        /*00bc*/ 	.word	0x000000ff
        /*00c0*/ 	.word	0x00000020
        /*00c4*/ 	.short	0x0100
        /*00c6*/ 	.byte	0x08
	.zero		1


	//   ....[4]....
        /*00c8*/ 	.word	0x00000270
        /*00cc*/ 	.word	0x000000ff
        /*00d0*/ 	.word	0x00000010
        /*00d4*/ 	.short	0x0100
        /*00d6*/ 	.byte	0x08
	.zero		1


	//   ....[5]....
        /*00d8*/ 	.word	0x00000280
        /*00dc*/ 	.word	0x000000ff
        /*00e0*/ 	.word	0x00000028
        /*00e4*/ 	.short	0x0100
        /*00e6*/ 	.byte	0x08
	.zero		1


	//   ....[6]....
        /*00e8*/ 	.word	0x000006d0
        /*00ec*/ 	.word	0x000000ff
        /*00f0*/ 	.word	0x00000040
        /*00f4*/ 	.short	0x0100
        /*00f6*/ 	.byte	0x06
	.zero		1


	//   ....[7]....
        /*00f8*/ 	.word	0x00000760
        /*00fc*/ 	.word	0x000000ff
        /*0100*/ 	.word	0x00000048
        /*0104*/ 	.short	0x0100
        /*0106*/ 	.byte	0x06
	.zero		1


	//   ....[8]....
        /*0108*/ 	.word	0x00001490
        /*010c*/ 	.word	0x00000003
        /*0110*/ 	.word	0x00000000
        /*0114*/ 	.short	0x010a
        /*0116*/ 	.byte	0x3f
	.zero		1


	//   ....[9]....
        /*0118*/ 	.word	0x000014d0
        /*011c*/ 	.word	0x00000003
        /*0120*/ 	.word	0x00000000
        /*0124*/ 	.short	0x010a
        /*0126*/ 	.byte	0x3f
	.zero		1


	//   ....[10]....
        /*0128*/ 	.word	0x000018a0
        /*012c*/ 	.word	0x00000005
        /*0130*/ 	.word	0x00000000
        /*0134*/ 	.short	0x010a
        /*0136*/ 	.byte	0x3f
	.zero		1


	//   ....[11]....
        /*0138*/ 	.word	0x000018e0
        /*013c*/ 	.word	0x00000005
        /*0140*/ 	.word	0x00000000
        /*0144*/ 	.short	0x010a
        /*0146*/ 	.byte	0x3f
	.zero		1


	//   ....[12]....
        /*0148*/ 	.word	0x00001b40
        /*014c*/ 	.word	0x00000005
        /*0150*/ 	.word	0x00000000
        /*0154*/ 	.short	0x0101
        /*0156*/ 	.byte	0x3f
	.zero		1


	//   ....[13]....
        /*0158*/ 	.word	0x00001d60
        /*015c*/ 	.word	0x00000003
        /*0160*/ 	.word	0x00000000
        /*0164*/ 	.short	0x0101
        /*0166*/ 	.byte	0x3f
	.zero		1


	//   ....[14]....
        /*0168*/ 	.word	0x00005270
        /*016c*/ 	.word	0x00000017
        /*0170*/ 	.word	0x00000018
        /*0174*/ 	.short	0x010a
        /*0176*/ 	.byte	0x3f
	.zero		1


	//   ....[15]....
        /*0178*/ 	.word	0x000055e0
        /*017c*/ 	.word	0x00000003
        /*0180*/ 	.word	0x00000048
        /*0184*/ 	.short	0x0101
        /*0186*/ 	.byte	0x3f
	.zero		1


	//   ....[16]....
        /*0188*/ 	.word	0x00005d40
        /*018c*/ 	.word	0x00000007
        /*0190*/ 	.word	0x00000000
        /*0194*/ 	.short	0x010a
        /*0196*/ 	.byte	0x3f
	.zero		1


	//   ....[17]....
        /*0198*/ 	.word	0x00005dc0
        /*019c*/ 	.word	0x00000006
        /*01a0*/ 	.word	0x00000000
        /*01a4*/ 	.short	0x010a
        /*01a6*/ 	.byte	0x3f
	.zero		1


	//   ....[18]....
        /*01a8*/ 	.word	0x00005e50
        /*01ac*/ 	.word	0x00000003
        /*01b0*/ 	.word	0x00000000
        /*01b4*/ 	.short	0x010a
        /*01b6*/ 	.byte	0x3f
	.zero		1


	//   ....[19]....
        /*01b8*/ 	.word	0x00005eb0
        /*01bc*/ 	.word	0x00000003
        /*01c0*/ 	.word	0x00000000
        /*01c4*/ 	.short	0x010a
        /*01c6*/ 	.byte	0x3f
	.zero		1


	//   ....[20]....
        /*01c8*/ 	.word	0x00005f00
        /*01cc*/ 	.word	0x00000005
        /*01d0*/ 	.word	0x00000000
        /*01d4*/ 	.short	0x010a
        /*01d6*/ 	.byte	0x3f
	.zero		1


	//   ....[21]....
        /*01d8*/ 	.word	0x00005fd0
        /*01dc*/ 	.word	0x00000017
        /*01e0*/ 	.word	0x00000018
        /*01e4*/ 	.short	0x010a
        /*01e6*/ 	.byte	0x3f
	.zero		1


	//   ....[22]....
        /*01e8*/ 	.word	0x000060a0
        /*01ec*/ 	.word	0x00000007
        /*01f0*/ 	.word	0x00000000
        /*01f4*/ 	.short	0x010a
        /*01f6*/ 	.byte	0x3f
	.zero		1


	//   ....[23]....
        /*01f8*/ 	.word	0x000060f0
        /*01fc*/ 	.word	0x00000006
        /*0200*/ 	.word	0x00000000
        /*0204*/ 	.short	0x010a
        /*0206*/ 	.byte	0x3f
	.zero		1


	//----- nvinfo : EIATTR_NUM_MBARRIERS
	.align		4
.L_35:
        /*0208*/ 	.byte	0x03, 0x38
        /*020a*/ 	.short	0x0008


	//----- nvinfo : EIATTR_EXIT_INSTR_OFFSETS
	.align		4
        /*020c*/ 	.byte	0x04, 0x1c
        /*020e*/ 	.short	(.L_37 - .L_36)


	//   ....[0]....
.L_36:
        /*0210*/ 	.word	0x00000930


	//   ....[1]....
        /*0214*/ 	.word	0x00001140


	//   ....[2]....
        /*0218*/ 	.word	0x00004980


	//   ....[3]....
        /*021c*/ 	.word	0x00004ee0


	//   ....[4]....
        /*0220*/ 	.word	0x00005ea0


	//----- nvinfo : EIATTR_MAX_THREADS
	.align		4
.L_37:
        /*0224*/ 	.byte	0x04, 0x05
        /*0226*/ 	.short	(.L_39 - .L_38)
.L_38:
        /*0228*/ 	.word	0x00000180
        /*022c*/ 	.word	0x00000001
        /*0230*/ 	.word	0x00000001


	//----- nvinfo : EIATTR_CRS_STACK_SIZE
	.align		4
.L_39:
        /*0234*/ 	.byte	0x04, 0x1e
        /*0236*/ 	.short	(.L_41 - .L_40)
.L_40:
        /*0238*/ 	.word	0x00000000


	//----- nvinfo : EIATTR_CBANK_PARAM_SIZE
	.align		4
.L_41:
        /*023c*/ 	.byte	0x03, 0x19
        /*023e*/ 	.short	0x0470


	//----- nvinfo : EIATTR_PARAM_CBANK
	.align		4
        /*0240*/ 	.byte	0x04, 0x0a
        /*0242*/ 	.short	(.L_43 - .L_42)
	.align		4
.L_42:
        /*0244*/ 	.word	index@(.nv.constant0._ZN7cutlass13device_kernelINS_4gemm6kernel13GemmUniversalIN4cute5tupleIJiiiiEEENS1_10collective13CollectiveMmaINS1_34MainloopSm90TmaGmmaWarpSpecializedILi3ENS5_IJNS4_1CILi2EEENSA_ILi1EEESC_EEENS1_35KernelTmaWarpSpecializedCooperativeEEENS5_IJNSA_ILi128EEENSA_ILi64EEESH_EEENS_10bfloat16_tENS5_IJlSC_lEEESJ_SK_NS4_8TiledMMAINS4_8MMA_AtomIJNS4_4SM904GMMA27MMA_64x64x16_F32BF16BF16_SSILNSO_5MajorE0ELSQ_0ELNSO_7ScaleInE1ELSR_1EEEEEENS4_6LayoutISD_NS5_IJSC_NSA_ILi0EEESV_EEEEENS5_IJNS4_10UnderscoreESY_SY_EEEEENS4_13SM90_TMA_LOADENS4_14ComposedLayoutINS4_7SwizzleILi3ELi4ELi3EEENS4_18smem_ptr_flag_bitsILi16EEENSU_INS5_IJNSA_ILi8EEESH_EEENS5_IJSH_SC_EEEEEEEvNS4_8identityENS4_23SM90_TMA_LOAD_MULTICASTES1B_vS1C_EENS_8epilogue10collective6detail29Sm90TmaWarpSpecializedAdapterINS1G_15DefaultEpilogueISJ_SK_SK_NS1F_6thread17LinearCombinationISJ_Li1EffLNS1K_9ScaleType4KindE0ELNS_15FloatRoundStyleE2ESJ_EENS1_15EpilogueDefaultEEEEEvvEEEEvNT_6ParamsE)
        /*0248*/ 	.short	0x0210
        /*024a*/ 	.short	0x0470


	//----- nvinfo : EIATTR_SW_WAR
	.align		4
.L_43:
        /*024c*/ 	.byte	0x04, 0x36
        /*024e*/ 	.short	(.L_45 - .L_44)
.L_44:
        /*0250*/ 	.word	0x00000008
.L_45:


//--------------------- .nv.callgraph             --------------------------
	.section	.nv.callgraph,"",@"SHT_CUDA_CALLGRAPH"
	.align	4
	.sectionentsize	8
	.align		4
        /*0000*/ 	.word	0x00000000
	.align		4
        /*0004*/ 	.word	0xffffffff
	.align		4
        /*0008*/ 	.word	index@(_ZN7cutlass13device_kernelINS_4gemm6kernel13GemmUniversalIN4cute5tupleIJiiiiEEENS1_10collective13CollectiveMmaINS1_34MainloopSm90TmaGmmaWarpSpecializedILi3ENS5_IJNS4_1CILi2EEENSA_ILi1EEESC_EEENS1_35KernelTmaWarpSpecializedCooperativeEEENS5_IJNSA_ILi128EEENSA_ILi64EEESH_EEENS_10bfloat16_tENS5_IJlSC_lEEESJ_SK_NS4_8TiledMMAINS4_8MMA_AtomIJNS4_4SM904GMMA27MMA_64x64x16_F32BF16BF16_SSILNSO_5MajorE0ELSQ_0ELNSO_7ScaleInE1ELSR_1EEEEEENS4_6LayoutISD_NS5_IJSC_NSA_ILi0EEESV_EEEEENS5_IJNS4_10UnderscoreESY_SY_EEEEENS4_13SM90_TMA_LOADENS4_14ComposedLayoutINS4_7SwizzleILi3ELi4ELi3EEENS4_18smem_ptr_flag_bitsILi16EEENSU_INS5_IJNSA_ILi8EEESH_EEENS5_IJSH_SC_EEEEEEEvNS4_8identityENS4_23SM90_TMA_LOAD_MULTICASTES1B_vS1C_EENS_8epilogue10collective6detail29Sm90TmaWarpSpecializedAdapterINS1G_15DefaultEpilogueISJ_SK_SK_NS1F_6thread17LinearCombinationISJ_Li1EffLNS1K_9ScaleType4KindE0ELNS_15FloatRoundStyleE2ESJ_EENS1_15EpilogueDefaultEEEEEvvEEEEvNT_6ParamsE)
	.align		4
        /*000c*/ 	.word	index@(__assertfail)
	.align		4
        /*0010*/ 	.word	0x00000000
	.align		4
        /*0014*/ 	.word	0xfffffffe
	.align		4
        /*0018*/ 	.word	0x00000000
	.align		4
        /*001c*/ 	.word	0xfffffffd
	.align		4
        /*0020*/ 	.word	0x00000000
	.align		4
        /*0024*/ 	.word	0xfffffffc


//--------------------- .nv.constant4             --------------------------
	.section	.nv.constant4,"a",@progbits
	.align	8
	.align		8
.nv.constant4:
        /*0000*/ 	.dword	__assertfail
	.align		8
        /*0008*/ 	.dword	__unnamed_1
	.align		8
        /*0010*/ 	.dword	_ZN39_INTERNAL_c318ee03_4_k_cu_97d14d88_34524cuda3std3__45__cpo5beginE
	.align		8
        /*0018*/ 	.dword	_ZN39_INTERNAL_c318ee03_4_k_cu_97d14d88_34524cuda3std3__45__cpo3endE
	.align		8
        /*0020*/ 	.dword	_ZN39_INTERNAL_c318ee03_4_k_cu_97d14d88_34524cuda3std3__45__cpo6cbeginE
	.align		8
        /*0028*/ 	.dword	_ZN39_INTERNAL_c318ee03_4_k_cu_97d14d88_34524cuda3std3__45__cpo4cendE
	.align		8
        /*0030*/ 	.dword	_ZN39_INTERNAL_c318ee03_4_k_cu_97d14d88_34524cuda3std3__441_GLOBAL__N__c318ee03_4_k_cu_97d14d88_34526ignoreE
	.align		8
        /*0038*/ 	.dword	_ZN39_INTERNAL_c318ee03_4_k_cu_97d14d88_34524cuda3std3__419piecewise_constructE
	.align		8
        /*0040*/ 	.dword	_ZN39_INTERNAL_c318ee03_4_k_cu_97d14d88_34524cuda3std3__48in_placeE
	.align		8
        /*0048*/ 	.dword	_ZN39_INTERNAL_c318ee03_4_k_cu_97d14d88_34524cuda3std6ranges3__45__cpo4swapE
	.align		8
        /*0050*/ 	.dword	_ZN39_INTERNAL_c318ee03_4_k_cu_97d14d88_34524cuda3std6ranges3__45__cpo9iter_moveE
	.align		8
        /*0058*/ 	.dword	_ZN39_INTERNAL_c318ee03_4_k_cu_97d14d88_34524cute7productE
	.align		8
        /*0060*/ 	.dword	_ZN39_INTERNAL_c318ee03_4_k_cu_97d14d88_34524cute1_E
	.align		8
        /*0068*/ 	.dword	$str$22
	.align		8
        /*0070*/ 	.dword	$str$23


//--------------------- .text._ZN7cutlass13device_kernelINS_4gemm6kernel13GemmUniversalIN4cute5tupleIJiiiiEEENS1_10collective13CollectiveMmaINS1_34MainloopSm90TmaGmmaWarpSpecializedILi3ENS5_IJNS4_1CILi2EEENSA_ILi1EEESC_EEENS1_35KernelTmaWarpSpecializedCooperativeEEENS5_IJNSA_ILi128EEENSA_ILi64EEESH_EEENS_10bfloat16_tENS5_IJlSC_lEEESJ_SK_NS4_8TiledMMAINS4_8MMA_AtomIJNS4_4SM904GMMA27MMA_64x64x16_F32BF16BF16_SSILNSO_5MajorE0ELSQ_0ELNSO_7ScaleInE1ELSR_1EEEEEENS4_6LayoutISD_NS5_IJSC_NSA_ILi0EEESV_EEEEENS5_IJNS4_10UnderscoreESY_SY_EEEEENS4_13SM90_TMA_LOADENS4_14ComposedLayoutINS4_7SwizzleILi3ELi4ELi3EEENS4_18smem_ptr_flag_bitsILi16EEENSU_INS5_IJNSA_ILi8EEESH_EEENS5_IJSH_SC_EEEEEEEvNS4_8identityENS4_23SM90_TMA_LOAD_MULTICASTES1B_vS1C_EENS_8epilogue10collective6detail29Sm90TmaWarpSpecializedAdapterINS1G_15DefaultEpilogueISJ_SK_SK_NS1F_6thread17LinearCombinationISJ_Li1EffLNS1K_9ScaleType4KindE0ELNS_15FloatRoundStyleE2ESJ_EENS1_15EpilogueDefaultEEEEEvvEEEEvNT_6ParamsE --------------------------
	.section	.text._ZN7cutlass13device_kernelINS_4gemm6kernel13GemmUniversalIN4cute5tupleIJiiiiEEENS1_10collective13CollectiveMmaINS1_34MainloopSm90TmaGmmaWarpSpecializedILi3ENS5_IJNS4_1CILi2EEENSA_ILi1EEESC_EEENS1_35KernelTmaWarpSpecializedCooperativeEEENS5_IJNSA_ILi128EEENSA_ILi64EEESH_EEENS_10bfloat16_tENS5_IJlSC_lEEESJ_SK_NS4_8TiledMMAINS4_8MMA_AtomIJNS4_4SM904GMMA27MMA_64x64x16_F32BF16BF16_SSILNSO_5MajorE0ELSQ_0ELNSO_7ScaleInE1ELSR_1EEEEEENS4_6LayoutISD_NS5_IJSC_NSA_ILi0EEESV_EEEEENS5_IJNS4_10UnderscoreESY_SY_EEEEENS4_13SM90_TMA_LOADENS4_14ComposedLayoutINS4_7SwizzleILi3ELi4ELi3EEENS4_18smem_ptr_flag_bitsILi16EEENSU_INS5_IJNSA_ILi8EEESH_EEENS5_IJSH_SC_EEEEEEEvNS4_8identityENS4_23SM90_TMA_LOAD_MULTICASTES1B_vS1C_EENS_8epilogue10collective6detail29Sm90TmaWarpSpecializedAdapterINS1G_15DefaultEpilogueISJ_SK_SK_NS1F_6thread17LinearCombinationISJ_Li1EffLNS1K_9ScaleType4KindE0ELNS_15FloatRoundStyleE2ESJ_EENS1_15EpilogueDefaultEEEEEvvEEEEvNT_6ParamsE,"ax",@progbits
	.align	128
.text._ZN7cutlass13device_kernelINS_4gemm6kernel13GemmUniversalIN4cute5tupleIJiiiiEEENS1_10collective13CollectiveMmaINS1_34MainloopSm90TmaGmmaWarpSpecializedILi3ENS5_IJNS4_1CILi2EEENSA_ILi1EEESC_EEENS1_35KernelTmaWarpSpecializedCooperativeEEENS5_IJNSA_ILi128EEENSA_ILi64EEESH_EEENS_10bfloat16_tENS5_IJlSC_lEEESJ_SK_NS4_8TiledMMAINS4_8MMA_AtomIJNS4_4SM904GMMA27MMA_64x64x16_F32BF16BF16_SSILNSO_5MajorE0ELSQ_0ELNSO_7ScaleInE1ELSR_1EEEEEENS4_6LayoutISD_NS5_IJSC_NSA_ILi0EEESV_EEEEENS5_IJNS4_10UnderscoreESY_SY_EEEEENS4_13SM90_TMA_LOADENS4_14ComposedLayoutINS4_7SwizzleILi3ELi4ELi3EEENS4_18smem_ptr_flag_bitsILi16EEENSU_INS5_IJNSA_ILi8EEESH_EEENS5_IJSH_SC_EEEEEEEvNS4_8identityENS4_23SM90_TMA_LOAD_MULTICASTES1B_vS1C_EENS_8epilogue10collective6detail29Sm90TmaWarpSpecializedAdapterINS1G_15DefaultEpilogueISJ_SK_SK_NS1F_6thread17LinearCombinationISJ_Li1EffLNS1K_9ScaleType4KindE0ELNS_15FloatRoundStyleE2ESJ_EENS1_15EpilogueDefaultEEEEEvvEEEEvNT_6ParamsE:
        .type           _ZN7cutlass13device_kernelINS_4gemm6kernel13GemmUniversalIN4cute5tupleIJiiiiEEENS1_10collective13CollectiveMmaINS1_34MainloopSm90TmaGmmaWarpSpecializedILi3ENS5_IJNS4_1CILi2EEENSA_ILi1EEESC_EEENS1_35KernelTmaWarpSpecializedCooperativeEEENS5_IJNSA_ILi128EEENSA_ILi64EEESH_EEENS_10bfloat16_tENS5_IJlSC_lEEESJ_SK_NS4_8TiledMMAINS4_8MMA_AtomIJNS4_4SM904GMMA27MMA_64x64x16_F32BF16BF16_SSILNSO_5MajorE0ELSQ_0ELNSO_7ScaleInE1ELSR_1EEEEEENS4_6LayoutISD_NS5_IJSC_NSA_ILi0EEESV_EEEEENS5_IJNS4_10UnderscoreESY_SY_EEEEENS4_13SM90_TMA_LOADENS4_14ComposedLayoutINS4_7SwizzleILi3ELi4ELi3EEENS4_18smem_ptr_flag_bitsILi16EEENSU_INS5_IJNSA_ILi8EEESH_EEENS5_IJSH_SC_EEEEEEEvNS4_8identityENS4_23SM90_TMA_LOAD_MULTICASTES1B_vS1C_EENS_8epilogue10collective6detail29Sm90TmaWarpSpecializedAdapterINS1G_15DefaultEpilogueISJ_SK_SK_NS1F_6thread17LinearCombinationISJ_Li1EffLNS1K_9ScaleType4KindE0ELNS_15FloatRoundStyleE2ESJ_EENS1_15EpilogueDefaultEEEEEvvEEEEvNT_6ParamsE,@function
        .size           _ZN7cutlass13device_kernelINS_4gemm6kernel13GemmUniversalIN4cute5tupleIJiiiiEEENS1_10collective13CollectiveMmaINS1_34MainloopSm90TmaGmmaWarpSpecializedILi3ENS5_IJNS4_1CILi2EEENSA_ILi1EEESC_EEENS1_35KernelTmaWarpSpecializedCooperativeEEENS5_IJNSA_ILi128EEENSA_ILi64EEESH_EEENS_10bfloat16_tENS5_IJlSC_lEEESJ_SK_NS4_8TiledMMAINS4_8MMA_AtomIJNS4_4SM904GMMA27MMA_64x64x16_F32BF16BF16_SSILNSO_5MajorE0ELSQ_0ELNSO_7ScaleInE1ELSR_1EEEEEENS4_6LayoutISD_NS5_IJSC_NSA_ILi0EEESV_EEEEENS5_IJNS4_10UnderscoreESY_SY_EEEEENS4_13SM90_TMA_LOADENS4_14ComposedLayoutINS4_7SwizzleILi3ELi4ELi3EEENS4_18smem_ptr_flag_bitsILi16EEENSU_INS5_IJNSA_ILi8EEESH_EEENS5_IJSH_SC_EEEEEEEvNS4_8identityENS4_23SM90_TMA_LOAD_MULTICASTES1B_vS1C_EENS_8epilogue10collective6detail29Sm90TmaWarpSpecializedAdapterINS1G_15DefaultEpilogueISJ_SK_SK_NS1F_6thread17LinearCombinationISJ_Li1EffLNS1K_9ScaleType4KindE0ELNS_15FloatRoundStyleE2ESJ_EENS1_15EpilogueDefaultEEEEEvvEEEEvNT_6ParamsE,(.L_x_133 - _ZN7cutlass13device_kernelINS_4gemm6kernel13GemmUniversalIN4cute5tupleIJiiiiEEENS1_10collective13CollectiveMmaINS1_34MainloopSm90TmaGmmaWarpSpecializedILi3ENS5_IJNS4_1CILi2EEENSA_ILi1EEESC_EEENS1_35KernelTmaWarpSpecializedCooperativeEEENS5_IJNSA_ILi128EEENSA_ILi64EEESH_EEENS_10bfloat16_tENS5_IJlSC_lEEESJ_SK_NS4_8TiledMMAINS4_8MMA_AtomIJNS4_4SM904GMMA27MMA_64x64x16_F32BF16BF16_SSILNSO_5MajorE0ELSQ_0ELNSO_7ScaleInE1ELSR_1EEEEEENS4_6LayoutISD_NS5_IJSC_NSA_ILi0EEESV_EEEEENS5_IJNS4_10UnderscoreESY_SY_EEEEENS4_13SM90_TMA_LOADENS4_14ComposedLayoutINS4_7SwizzleILi3ELi4ELi3EEENS4_18smem_ptr_flag_bitsILi16EEENSU_INS5_IJNSA_ILi8EEESH_EEENS5_IJSH_SC_EEEEEEEvNS4_8identityENS4_23SM90_TMA_LOAD_MULTICASTES1B_vS1C_EENS_8epilogue10collective6detail29Sm90TmaWarpSpecializedAdapterINS1G_15DefaultEpilogueISJ_SK_SK_NS1F_6thread17LinearCombinationISJ_Li1EffLNS1K_9ScaleType4KindE0ELNS_15FloatRoundStyleE2ESJ_EENS1_15EpilogueDefaultEEEEEvvEEEEvNT_6ParamsE)
        .other          _ZN7cutlass13device_kernelINS_4gemm6kernel13GemmUniversalIN4cute5tupleIJiiiiEEENS1_10collective13CollectiveMmaINS1_34MainloopSm90TmaGmmaWarpSpecializedILi3ENS5_IJNS4_1CILi2EEENSA_ILi1EEESC_EEENS1_35KernelTmaWarpSpecializedCooperativeEEENS5_IJNSA_ILi128EEENSA_ILi64EEESH_EEENS_10bfloat16_tENS5_IJlSC_lEEESJ_SK_NS4_8TiledMMAINS4_8MMA_AtomIJNS4_4SM904GMMA27MMA_64x64x16_F32BF16BF16_SSILNSO_5MajorE0ELSQ_0ELNSO_7ScaleInE1ELSR_1EEEEEENS4_6LayoutISD_NS5_IJSC_NSA_ILi0EEESV_EEEEENS5_IJNS4_10UnderscoreESY_SY_EEEEENS4_13SM90_TMA_LOADENS4_14ComposedLayoutINS4_7SwizzleILi3ELi4ELi3EEENS4_18smem_ptr_flag_bitsILi16EEENSU_INS5_IJNSA_ILi8EEESH_EEENS5_IJSH_SC_EEEEEEEvNS4_8identityENS4_23SM90_TMA_LOAD_MULTICASTES1B_vS1C_EENS_8epilogue10collective6detail29Sm90TmaWarpSpecializedAdapterINS1G_15DefaultEpilogueISJ_SK_SK_NS1F_6thread17LinearCombinationISJ_Li1EffLNS1K_9ScaleType4KindE0ELNS_15FloatRoundStyleE2ESJ_EENS1_15EpilogueDefaultEEEEEvvEEEEvNT_6ParamsE,@"STO_CUDA_ENTRY STV_DEFAULT"
_ZN7cutlass13device_kernelINS_4gemm6kernel13GemmUniversalIN4cute5tupleIJiiiiEEENS1_10collective13CollectiveMmaINS1_34MainloopSm90TmaGmmaWarpSpecializedILi3ENS5_IJNS4_1CILi2EEENSA_ILi1EEESC_EEENS1_35KernelTmaWarpSpecializedCooperativeEEENS5_IJNSA_ILi128EEENSA_ILi64EEESH_EEENS_10bfloat16_tENS5_IJlSC_lEEESJ_SK_NS4_8TiledMMAINS4_8MMA_AtomIJNS4_4SM904GMMA27MMA_64x64x16_F32BF16BF16_SSILNSO_5MajorE0ELSQ_0ELNSO_7ScaleInE1ELSR_1EEEEEENS4_6LayoutISD_NS5_IJSC_NSA_ILi0EEESV_EEEEENS5_IJNS4_10UnderscoreESY_SY_EEEEENS4_13SM90_TMA_LOADENS4_14ComposedLayoutINS4_7SwizzleILi3ELi4ELi3EEENS4_18smem_ptr_flag_bitsILi16EEENSU_INS5_IJNSA_ILi8EEESH_EEENS5_IJSH_SC_EEEEEEEvNS4_8identityENS4_23SM90_TMA_LOAD_MULTICASTES1B_vS1C_EENS_8epilogue10collective6detail29Sm90TmaWarpSpecializedAdapterINS1G_15DefaultEpilogueISJ_SK_SK_NS1F_6thread17LinearCombinationISJ_Li1EffLNS1K_9ScaleType4KindE0ELNS_15FloatRoundStyleE2ESJ_EENS1_15EpilogueDefaultEEEEEvvEEEEvNT_6ParamsE:
[----:B------:R-:W0:Y:S01]  /*0000*/  LDC R1, c[0x0][0x28] ;  /* 0x00000a00ff017b82 */ /* 0x000e220000000800 */
[----:B------:R-:W1:Y:S01]  /*0010*/  S2R R18, SR_TID.X ;  /* 0x0000000000127919 */ /* 0x000e620000002100 */
[----:B------:R-:W-:Y:S01]  /*0020*/  ELECT P0, URZ, PT ;  /* 0x00000000003f782f */ /* 0x000fe20003800000 */
[----:B------:R-:W-:Y:S01]  /*0030*/  BSSY B0, `(.L_x_0) ;  /* 0x000000f000007945 */ /* 0x000fe20003800000 */
[--C-:B-1----:R-:W-:Y:S02]  /*0040*/  SHF.R.U32.HI R0, RZ, 0x5, R18.reuse ;  /* 0x00000005ff007819 */ /* 0x102fe40000011612 */
[----:B------:R-:W-:-:S03]  /*0050*/  SHF.R.U32.HI R3, RZ, 0x7, R18 ;  /* 0x00000007ff037819 */ /* 0x000fc60000011612 */
[----:B------:R-:W1:Y:S04]  /*0060*/  SHFL.IDX PT, R2, R0, RZ, 0x1f ;  /* 0x00001fff00027589 */ /* 0x000e6800000e0000 */
[----:B------:R2:W3:Y:S01]  /*0070*/  SHFL.IDX PT, R5, R3, RZ, 0x1f ;  /* 0x00001fff03057589 */ /* 0x0004e200000e0000 */
[----:B-1----:R-:W-:-:S13]  /*0080*/  ISETP.NE.OR P0, PT, R2, RZ, !P0 ;  /* 0x000000ff0200720c */ /* 0x002fda0004705670 */
[----:B0-23--:R-:W-:Y:S05]  /*0090*/  @P0 BRA `(.L_x_1) ;  /* 0x0000000000200947 */ /* 0x00dfea0003800000 */
[----:B------:R-:W-:Y:S02]  /*00a0*/  ULDC.64 UR4, c[0x0][0x198] ;  /* 0x0000660000047ab9 */ /* 0x000fe40000000a00 */
[----:B------:R-:W-:Y:S02]  /*00b0*/  UIADD3 UR6, UP0, UR4, 0xf0, URZ ;  /* 0x000000f004067890 */ /* 0x000fe4000ff1e03f */
[----:B------:R-:W-:Y:S02]  /*00c0*/  UIADD3 UR4, UP1, UR4, 0x1f0, URZ ;  /* 0x000001f004047890 */ /* 0x000fe4000ff3e03f */
[----:B------:R-:W-:Y:S02]  /*00d0*/  UIADD3.X UR7, URZ, UR5, URZ, UP0, !UPT ;  /* 0x000000053f077290 */ /* 0x000fe400087fe43f */
[----:B------:R-:W-:-:S07]  /*00e0*/  UIADD3.X UR5, URZ, UR5, URZ, UP1, !UPT ;  /* 0x000000053f057290 */ /* 0x000fce0008ffe43f */
[----:B------:R0:W-:Y:S02]  /*00f0*/  UTMACCTL.PF [UR6] ;  /* 0x00000000060079b9 */ /* 0x0001e40008040000 */
[----:B------:R0:W-:Y:S02]  /*0100*/  UTMACCTL.PF [UR4] ;  /* 0x00000000040079b9 */ /* 0x0001e40008040000 */
[----:B0-----:R-:W-:Y:S01]  /*0110*/  NOP ;  /* 0x0000000000007918 */ /* 0x001fe20000000000 */
.L_x_1:
[----:B------:R-:W-:Y:S05]  /*0120*/  BSYNC B0 ;  /* 0x0000000000007941 */ /* 0x000fea0003800000 */
.L_x_0:
[----:B------:R-:W0:Y:S02]  /*0130*/  SHFL.IDX PT, R3, R0, RZ, 0x1f ;  /* 0x00001fff00037589 */ /* 0x000e2400000e0000 */
[----:B0-----:R-:W-:-:S13]  /*0140*/  ISETP.NE.AND P0, PT, R3, RZ, PT ;  /* 0x000000ff0300720c */ /* 0x001fda0003f05270 */
[----:B------:R-:W-:Y:S05]  /*0150*/  @P0 BRA `(.L_x_2) ;  /* 0x0000000000500947 */ /* 0x000fea0003800000 */
[----:B------:R-:W0:Y:S01]  /*0160*/  S2UR UR8, SR_CgaCtaId ;  /* 0x00000000000879c3 */ /* 0x000e220000008800 */
[----:B------:R-:W-:Y:S01]  /*0170*/  UMOV UR4, 0x400 ;  /* 0x0000040000047882 */ /* 0x000fe20000000000 */
[----:B------:R-:W-:Y:S01]  /*0180*/  UMOV UR5, 0x1 ;  /* 0x0000000100057882 */ /* 0x000fe20000000000 */
[----:B------:R-:W-:Y:S01]  /*0190*/  UMOV UR6, 0x4 ;  /* 0x0000000400067882 */ /* 0x000fe20000000000 */
[----:B------:R-:W-:Y:S01]  /*01a0*/  ELECT P0, URZ, PT ;  /* 0x00000000003f782f */ /* 0x000fe20003800000 */
[----:B------:R-:W-:-:S04]  /*01b0*/  UIADD3 UR6, -UR6, 0x100000, URZ ;  /* 0x0010000006067890 */ /* 0x000fc8000fffe13f */
[----:B------:R-:W-:Y:S02]  /*01c0*/  USHF.L.U32 UR7, UR6, 0xb, URZ ;  /* 0x0000000b06077899 */ /* 0x000fe4000800063f */
[----:B------:R-:W-:Y:S02]  /*01d0*/  USHF.L.U32 UR6, UR6, 0x1, URZ ;  /* 0x0000000106067899 */ /* 0x000fe4000800063f */
[----:B0-----:R-:W-:Y:S02]  /*01e0*/  ULEA UR8, UR8, UR4, 0x18 ;  /* 0x0000000408087291 */ /* 0x001fe4000f8ec03f */
[----:B------:R-:W-:-:S04]  /*01f0*/  UIADD3 UR4, -UR5, 0x100000, URZ ;  /* 0x0010000005047890 */ /* 0x000fc8000fffe13f */
[----:B------:R-:W-:Y:S02]  /*0200*/  USHF.L.U32 UR5, UR4, 0xb, URZ ;  /* 0x0000000b04057899 */ /* 0x000fe4000800063f */
[----:B------:R-:W-:Y:S01]  /*0210*/  USHF.L.U32 UR4, UR4, 0x1, URZ ;  /* 0x0000000104047899 */ /* 0x000fe2000800063f */
[----:B------:R-:W0:Y:S11]  /*0220*/  FENCE.VIEW.ASYNC.S ;  /* 0x00000000000073c6 */ /* 0x000e360000000000 */
[----:B0-----:R0:W1:Y:S01]  /*0230*/  SYNCS.EXCH.64 URZ, [UR8], UR4 ;  /* 0x00000004083f75b2 */ /* 0x0010620008000100 */
[----:B------:R0:W2:Y:S01]  /*0240*/  SYNCS.EXCH.64 URZ, [UR8+0x18], UR6 ;  /* 0x00001806083f75b2 */ /* 0x0000a20008000100 */
[----:B------:R0:W3:Y:S01]  /*0250*/  SYNCS.EXCH.64 URZ, [UR8+0x8], UR4 ;  /* 0x00000804083f75b2 */ /* 0x0000e20008000100 */
[----:B------:R0:W4:Y:S01]  /*0260*/  SYNCS.EXCH.64 URZ, [UR8+0x20], UR6 ;  /* 0x00002006083f75b2 */ /* 0x0001220008000100 */
[----:B------:R0:W0:Y:S01]  /*0270*/  SYNCS.EXCH.64 URZ, [UR8+0x10], UR4 ;  /* 0x00001004083f75b2 */ /* 0x0000220008000100 */
[----:B------:R0:W0:Y:S01]  /*0280*/  SYNCS.EXCH.64 URZ, [UR8+0x28], UR6 ;  /* 0x00002806083f75b2 */ /* 0x0000220008000100 */
[----:B------:R-:W-:Y:S01]  /*0290*/  NOP ;  /* 0x0000000000007918 */ /* 0x000fe20000000000 */
.L_x_2:
[----:B------:R-:W-:Y:S01]  /*02a0*/  SHF.R.S32.HI R7, RZ, 0x1f, R18 ;  /* 0x0000001fff077819 */ /* 0x000fe20000011412 */
[----:B------:R-:W5:Y:S01]  /*02b0*/  SHFL.IDX PT, R0, R0, RZ, 0x1f ;  /* 0x00001fff00007589 */ /* 0x000f6200000e0000 */
[----:B0-----:R-:W0:Y:S01]  /*02c0*/  S2UR UR8, SR_CTAID.X ;  /* 0x00000000000879c3 */ /* 0x001e220000002500 */
[----:B------:R-:W-:Y:S02]  /*02d0*/  ELECT P0, URZ, PT ;  /* 0x00000000003f782f */ /* 0x000fe40003800000 */
[----:B------:R-:W-:Y:S01]  /*02e0*/  LEA.HI R7, R7, R18, RZ, 0x7 ;  /* 0x0000001207077211 */ /* 0x000fe200078f38ff */
[----:B------:R-:W1:Y:S01]  /*02f0*/  S2R R4, SR_CTAID.Y ;  /* 0x0000000000047919 */ /* 0x000e620000002600 */
[----:B------:R-:W-:Y:S01]  /*0300*/  SHF.R.S32.HI R8, RZ, 0x1f, R3 ;  /* 0x0000001fff087819 */ /* 0x000fe20000011403 */
[----:B------:R-:W-:Y:S01]  /*0310*/  ULDC UR4, c[0x0][0x150] ;  /* 0x0000540000047ab9 */ /* 0x000fe20000000800 */
[----:B------:R-:W-:Y:S01]  /*0320*/  LOP3.LUT R7, R7, 0xffffff80, RZ, 0xc0, !PT ;  /* 0xffffff8007077812 */ /* 0x000fe200078ec0ff */
[----:B------:R-:W-:Y:S01]  /*0330*/  NOP ;  /* 0x0000000000007918 */ /* 0x000fe20000000000 */
[----:B------:R-:W-:Y:S01]  /*0340*/  LEA.HI R8, R8, R3, RZ, 0x2 ;  /* 0x0000000308087211 */ /* 0x000fe200078f10ff */
[----:B------:R-:W2:Y:S01]  /*0350*/  LDC R10, c[0x0][0x144] ;  /* 0x00005100ff0a7b82 */ /* 0x000ea20000000800 */
[----:B------:R-:W-:Y:S01]  /*0360*/  NOP ;  /* 0x0000000000007918 */ /* 0x000fe20000000000 */
[----:B------:R-:W-:Y:S01]  /*0370*/  IMAD.IADD R6, R18, 0x1, -R7 ;  /* 0x0000000112067824 */ /* 0x000fe200078e0a07 */
[----:B------:R-:W-:Y:S01]  /*0380*/  LOP3.LUT R8, R8, 0x3ffffffc, RZ, 0xc0, !PT ;  /* 0x3ffffffc08087812 */ /* 0x000fe200078ec0ff */
[----:B------:R-:W-:Y:S01]  /*0390*/  IMAD.MOV.U32 R23, RZ, RZ, 0x1 ;  /* 0x00000001ff177424 */ /* 0x000fe200078e00ff */
[----:B------:R-:W-:-:S02]  /*03a0*/  ISETP.NE.AND P3, PT, R5, RZ, PT ;  /* 0x000000ff0500720c */ /* 0x000fc40003f65270 */
[----:B------:R-:W-:Y:S01]  /*03b0*/  SHF.R.S32.HI R7, RZ, 0x1f, R6 ;  /* 0x0000001fff077819 */ /* 0x000fe20000011406 */
[----:B------:R-:W-:Y:S01]  /*03c0*/  IMAD.IADD R8, R3, 0x1, -R8 ;  /* 0x0000000103087824 */ /* 0x000fe200078e0a08 */
[----:B------:R-:W3:Y:S02]  /*03d0*/  LDC R13, c[0x0][0x140] ;  /* 0x00005000ff0d7b82 */ /* 0x000ee40000000800 */
[----:B------:R-:W-:Y:S02]  /*03e0*/  LEA.HI R7, R7, R6, RZ, 0x3 ;  /* 0x0000000607077211 */ /* 0x000fe400078f18ff */
[----:B-----5:R-:W-:Y:S02]  /*03f0*/  ISETP.NE.OR P0, PT, R0, RZ, !P0 ;  /* 0x000000ff0000720c */ /* 0x020fe40004705670 */
[--C-:B------:R-:W-:Y:S02]  /*0400*/  SHF.R.S32.HI R0, RZ, 0x3, R7.reuse ;  /* 0x00000003ff007819 */ /* 0x100fe40000011407 */
[----:B------:R-:W-:-:S02]  /*0410*/  SHF.R.S32.HI R7, RZ, 0x1f, R7 ;  /* 0x0000001fff077819 */ /* 0x000fc40000011407 */
[----:B0-----:R-:W-:Y:S02]  /*0420*/  I2FP.F32.U32 R9, UR8 ;  /* 0x0000000800097c45 */ /* 0x001fe40008201000 */
[----:B------:R-:W-:-:S03]  /*0430*/  LEA.HI R7, R7, R0, RZ, 0x2 ;  /* 0x0000000007077211 */ /* 0x000fc600078f10ff */
[----:B------:R-:W-:Y:S01]  /*0440*/  FMUL R9, R9, UR4 ;  /* 0x0000000409097c20 */ /* 0x000fe20008400000 */
[----:B------:R-:W-:Y:S01]  /*0450*/  LOP3.LUT R7, R7, 0xfffffffc, RZ, 0xc0, !PT ;  /* 0xfffffffc07077812 */ /* 0x000fe200078ec0ff */
[----:B------:R-:W-:Y:S01]  /*0460*/  VOTEU.ALL UP0, P0 ;  /* 0x00000000003f7886 */ /* 0x000fe20000000000 */
[----:B-1----:R-:W-:Y:S01]  /*0470*/  I2FP.F32.U32 R3, R4 ;  /* 0x0000000400037245 */ /* 0x002fe20000201000 */
[----:B------:R-:W-:Y:S01]  /*0480*/  ULDC UR4, c[0x0][0x154] ;  /* 0x0000550000047ab9 */ /* 0x000fe20000000800 */
[----:B------:R-:W-:Y:S01]  /*0490*/  VOTEU.ALL UP1, P0 ;  /* 0x00000000003f7886 */ /* 0x000fe20000020000 */
[----:B------:R-:W0:Y:S01]  /*04a0*/  F2I.U32.TRUNC.NTZ R9, R9 ;  /* 0x0000000900097305 */ /* 0x000e22000020f000 */
[----:B------:R-:W-:Y:S01]  /*04b0*/  IMAD.IADD R7, R0, 0x1, -R7 ;  /* 0x0000000100077824 */ /* 0x000fe200078e0a07 */
[----:B------:R-:W1:Y:S01]  /*04c0*/  @!UP0 S2UR UR7, SR_CgaCtaId ;  /* 0x00000000000789c3 */ /* 0x000e620000008800 */
[----:B------:R-:W-:Y:S01]  /*04d0*/  FMUL R12, R3, UR4 ;  /* 0x00000004030c7c20 */ /* 0x000fe20008400000 */
[----:B------:R-:W-:Y:S01]  /*04e0*/  UMOV UR4, 0x20 ;  /* 0x0000002000047882 */ /* 0x000fe20000000000 */
[----:B------:R-:W-:Y:S01]  /*04f0*/  IMAD R8, R8, 0x4, R7 ;  /* 0x0000000408087824 */ /* 0x000fe200078e0207 */
[----:B------:R-:W-:Y:S01]  /*0500*/  @!UP0 UMOV UR6, 0x400 ;  /* 0x0000040000068882 */ /* 0x000fe20000000000 */
[----:B------:R-:W-:-:S04]  /*0510*/  @!UP0 UIADD3 UR4, -UR4, 0x100000, URZ ;  /* 0x0010000004048890 */ /* 0x000fc8000fffe13f */
[----:B------:R-:W-:Y:S02]  /*0520*/  @!UP0 USHF.L.U32 UR5, UR4, 0xb, URZ ;  /* 0x0000000b04058899 */ /* 0x000fe4000800063f */
[----:B------:R-:W-:Y:S01]  /*0530*/  @!UP0 USHF.L.U32 UR4, UR4, 0x1, URZ ;  /* 0x0000000104048899 */ /* 0x000fe2000800063f */
[----:B---3--:R-:W-:Y:S01]  /*0540*/  ISETP.EQ.U32.AND P2, PT, R13, 0x1, PT ;  /* 0x000000010d00780c */ /* 0x008fe20003f42070 */
[----:B------:R-:W3:Y:S01]  /*0550*/  F2I.U32.TRUNC.NTZ R12, R12 ;  /* 0x0000000c000c7305 */ /* 0x000ee2000020f000 */
[----:B------:R-:W-:Y:S01]  /*0560*/  LEA.HI R0, R8, R8, RZ, 0x1 ;  /* 0x0000000808007211 */ /* 0x000fe200078f08ff */
[----:B------:R-:W5:Y:S03]  /*0570*/  LDC R7, c[0x0][0x148] ;  /* 0x00005200ff077b82 */ /* 0x000f660000000800 */
[----:B------:R-:W-:Y:S01]  /*0580*/  LOP3.LUT R11, R0, 0xfffffffe, RZ, 0xc0, !PT ;  /* 0xfffffffe000b7812 */ /* 0x000fe200078ec0ff */
[----:B0-----:R-:W-:Y:S01]  /*0590*/  IMAD.MOV R15, RZ, RZ, -R9 ;  /* 0x000000ffff0f7224 */ /* 0x001fe200078e0a09 */
[----:B------:R-:W-:-:S03]  /*05a0*/  SHF.R.S32.HI R9, RZ, 0x1f, R2 ;  /* 0x0000001fff097819 */ /* 0x000fc60000011402 */
[----:B--2---:R-:W-:Y:S01]  /*05b0*/  IMAD R3, R10, R15, UR8 ;  /* 0x000000080a037e24 */ /* 0x004fe2000f8e020f */
[----:B------:R-:W-:Y:S01]  /*05c0*/  LEA.HI R9, R9, R2, RZ, 0x2 ;  /* 0x0000000209097211 */ /* 0x000fe200078f10ff */
[C---:B------:R-:W-:Y:S02]  /*05d0*/  IMAD.IADD R0, R8.reuse, 0x1, -R11 ;  /* 0x0000000108007824 */ /* 0x040fe400078e0a0b */
[----:B------:R-:W-:Y:S01]  /*05e0*/  IMAD.SHL.U32 R11, R8, 0x4, RZ ;  /* 0x00000004080b7824 */ /* 0x000fe200078e00ff */
[----:B------:R-:W-:Y:S01]  /*05f0*/  LOP3.LUT R9, R9, 0xfffffffc, RZ, 0xc0, !PT ;  /* 0xfffffffc09097812 */ /* 0x000fe200078ec0ff */
[----:B---3--:R-:W-:Y:S01]  /*0600*/  IMAD.MOV R24, RZ, RZ, -R12 ;  /* 0x000000ffff187224 */ /* 0x008fe200078e0a0c */
[----:B------:R-:W-:Y:S01]  /*0610*/  ISETP.NE.AND P4, PT, R0, R3, PT ;  /* 0x000000030000720c */ /* 0x000fe20003f85270 */
[----:B-1----:R-:W-:Y:S01]  /*0620*/  @!UP0 ULEA UR6, UR7, UR6, 0x18 ;  /* 0x0000000607068291 */ /* 0x002fe2000f8ec03f */
[----:B------:R-:W-:Y:S01]  /*0630*/  LOP3.LUT R22, R8, 0xc, R11, 0x78, !PT ;  /* 0x0000000c08167812 */ /* 0x000fe200078e780b */
[----:B------:R-:W-:Y:S01]  /*0640*/  IMAD.IADD R0, R2, 0x1, -R9 ;  /* 0x0000000102007824 */ /* 0x000fe200078e0a09 */
[----:B------:R-:W-:Y:S01]  /*0650*/  VOTEU.ALL UP0, P0 ;  /* 0x00000000003f7886 */ /* 0x000fe20000000000 */
[----:B------:R-:W-:Y:S01]  /*0660*/  LOP3.LUT P0, RZ, R6, 0x7, RZ, 0xc0, !PT ;  /* 0x0000000706ff7812 */ /* 0x000fe2000780c0ff */
[----:B------:R-:W-:-:S02]  /*0670*/  VIADD R6, R5, 0xffffffff ;  /* 0xffffffff05067836 */ /* 0x000fc40000000000 */
[----:B------:R-:W-:Y:S01]  /*0680*/  ISETP.NE.AND P1, PT, R0, 0x3, PT ;  /* 0x000000030000780c */ /* 0x000fe20003f25270 */
[----:B-----5:R-:W-:Y:S01]  /*0690*/  IMAD R9, R7, R24, R4 ;  /* 0x0000001807097224 */ /* 0x020fe200078e0204 */
[----:B------:R-:W-:Y:S02]  /*06a0*/  ISETP.LT.U32.AND P0, PT, R22, 0x2, !P0 ;  /* 0x000000021600780c */ /* 0x000fe40004701070 */
[----:B------:R-:W-:Y:S01]  /*06b0*/  ISETP.EQ.OR P1, PT, R0, RZ, !P1 ;  /* 0x000000ff0000720c */ /* 0x000fe20004f22670 */
[----:B------:R-:W0:Y:S02]  /*06c0*/  FENCE.VIEW.ASYNC.S ;  /* 0x00000000000073c6 */ /* 0x000e240000000000 */
[----:B0-----:R0:W1:Y:S01]  /*06d0*/  @!UP0 SYNCS.EXCH.64 URZ, [UR6+0x40], UR4 ;  /* 0x00004004063f85b2 */ /* 0x0010620008000100 */
[----:B------:R-:W-:Y:S02]  /*06e0*/  @P4 LEA.HI R2, R22, R22, RZ, 0x1 ;  /* 0x0000001616024211 */ /* 0x000fe400078f08ff */
[----:B------:R-:W-:-:S02]  /*06f0*/  ISETP.EQ.AND P1, PT, R5, RZ, P1 ;  /* 0x000000ff0500720c */ /* 0x000fc40000f22270 */
[----:B------:R-:W-:Y:S02]  /*0700*/  @P4 SHF.R.S32.HI R2, RZ, 0x1, R2 ;  /* 0x00000001ff024819 */ /* 0x000fe40000011402 */
[----:B------:R-:W-:Y:S02]  /*0710*/  ISETP.GE.U32.AND P6, PT, R6, 0x2, PT ;  /* 0x000000020600780c */ /* 0x000fe40003fc6070 */
[----:B------:R-:W-:Y:S02]  /*0720*/  @P4 ISETP.NE.AND P5, PT, R2, R9, PT ;  /* 0x000000090200420c */ /* 0x000fe40003fa5270 */
[----:B------:R-:W-:Y:S02]  /*0730*/  SEL R2, RZ, 0x1, !P0 ;  /* 0x00000001ff027807 */ /* 0x000fe40004000000 */
[----:B------:R-:W-:Y:S02]  /*0740*/  @P4 SEL R23, RZ, 0x1, P5 ;  /* 0x00000001ff174807 */ /* 0x000fe40002800000 */
[----:B------:R-:W-:Y:S01]  /*0750*/  SEL R19, RZ, 0x1, !P1 ;  /* 0x00000001ff137807 */ /* 0x000fe20004800000 */
[----:B------:R0:W2:Y:S01]  /*0760*/  @!UP1 SYNCS.EXCH.64 URZ, [UR6+0x48], UR4 ;  /* 0x00004804063f95b2 */ /* 0x0000a20008000100 */
[----:B------:R-:W-:Y:S01]  /*0770*/  LOP3.LUT R23, R23, R2, RZ, 0xc0, !PT ;  /* 0x0000000217177212 */ /* 0x000fe200078ec0ff */
[----:B------:R-:W-:Y:S01]  /*0780*/  NOP ;  /* 0x0000000000007918 */ /* 0x000fe20000000000 */
[----:B------:R-:W-:Y:S01]  /*0790*/  SEL R19, R19, 0x2, P6 ;  /* 0x0000000213137807 */ /* 0x000fe20003000000 */
[----:B------:R-:W-:Y:S06]  /*07a0*/  @!P2 BRA `(.L_x_3) ;  /* 0x000000000008a947 */ /* 0x000fec0003800000 */
[----:B-12-4-:R-:W-:Y:S01]  /*07b0*/  UCGABAR_ARV ;  /* 0x00000000000079c7 */ /* 0x016fe20008000000 */
[----:B------:R-:W-:Y:S05]  /*07c0*/  BRA `(.L_x_4) ;  /* 0x0000000000047947 */ /* 0x000fea0003800000 */
.L_x_3:
[----:B-12-4-:R-:W-:Y:S01]  /*07d0*/  NOP ;  /* 0x0000000000007918 */ /* 0x016fe20000000000 */
.L_x_4:
[----:B------:R-:W1:Y:S01]  /*07e0*/  LDC R2, c[0x0][0x65c] ;  /* 0x00019700ff027b82 */ /* 0x000e620000000800 */
[----:B------:R-:W-:Y:S02]  /*07f0*/  IMAD.U32 R8, RZ, RZ, UR8 ;  /* 0x00000008ff087e24 */ /* 0x000fe4000f8e00ff */
[----:B------:R-:W-:Y:S01]  /*0800*/  IMAD.MOV.U32 R9, RZ, RZ, RZ ;  /* 0x000000ffff097224 */ /* 0x000fe200078e00ff */
[----:B-1----:R-:W-:-:S04]  /*0810*/  ISETP.NE.AND P1, PT, R2, 0x1, PT ;  /* 0x000000010200780c */ /* 0x002fc80003f25270 */
[----:B------:R-:W-:-:S09]  /*0820*/  P2R R5, PR, RZ, 0x2 ;  /* 0x00000002ff057803 */ /* 0x000fd20000000000 */
[----:B------:R-:W1:Y:S01]  /*0830*/  @P1 LDC R17, c[0x0][0x10] ;  /* 0x00000400ff111b82 */ /* 0x000e620000000800 */
[----:B------:R-:W-:Y:S02]  /*0840*/  @P1 IMAD.MOV.U32 R5, RZ, RZ, RZ ;  /* 0x000000ffff051224 */ /* 0x000fe400078e00ff */
[----:B------:R-:W-:-:S05]  /*0850*/  @P1 IMAD.MOV.U32 R13, RZ, RZ, RZ ;  /* 0x000000ffff0d1224 */ /* 0x000fca00078e00ff */
[----:B------:R-:W2:Y:S01]  /*0860*/  @!P1 LDC R11, c[0x0][0xc] ;  /* 0x00000300ff0b9b82 */ /* 0x000ea20000000800 */
[----:B-1----:R-:W-:-:S04]  /*0870*/  @P1 IMAD.WIDE.U32 R16, R17, UR8, R4 ;  /* 0x0000000811101c25 */ /* 0x002fc8000f8e0004 */
[----:B------:R-:W-:Y:S02]  /*0880*/  @P1 IMAD.IADD R17, R17, 0x1, R13 ;  /* 0x0000000111111824 */ /* 0x000fe400078e020d */
[----:B--2---:R-:W-:-:S04]  /*0890*/  @!P1 IMAD.WIDE.U32 R8, R4, R11, R8 ;  /* 0x0000000b04089225 */ /* 0x004fc800078e0008 */
[----:B------:R-:W-:Y:S02]  /*08a0*/  @!P1 IMAD.MOV.U32 R16, RZ, RZ, R8 ;  /* 0x000000ffff109224 */ /* 0x000fe400078e0008 */
[----:B------:R-:W-:Y:S01]  /*08b0*/  @!P1 IMAD.MOV.U32 R17, RZ, RZ, R9 ;  /* 0x000000ffff119224 */ /* 0x000fe200078e0009 */
[----:B------:R-:W-:Y:S06]  /*08c0*/  @!P2 BRA `(.L_x_5) ;  /* 0x00000000000ca947 */ /* 0x000fec0003800000 */
[----:B------:R-:W-:Y:S01]  /*08d0*/  UCGABAR_WAIT ;  /* 0x0000000000007dc7 */ /* 0x000fe20008000000 */
[----:B------:R-:W-:Y:S01]  /*08e0*/  CCTL.IVALL ;  /* 0x00000000ff00798f */ /* 0x000fe20002000000 */
[----:B------:R-:W-:Y:S05]  /*08f0*/  BRA `(.L_x_6) ;  /* 0x0000000000047947 */ /* 0x000fea0003800000 */
.L_x_5:
[----:B------:R-:W-:Y:S06]  /*0900*/  BAR.SYNC.DEFER_BLOCKING 0x0 ;  /* 0x0000000000007b1d */ /* 0x000fec0000010000 */
.L_x_6:
[----:B------:R-:W-:Y:S05]  /*0910*/  @!P3 BRA `(.L_x_7) ;  /* 0x00000040001cb947 */ /* 0x000fea0003800000 */
[----:B------:R-:W-:-:S13]  /*0920*/  ISETP.GT.U32.AND P0, PT, R6, 0x1, PT ;  /* 0x000000010600780c */ /* 0x000fda0003f04070 */
[----:B0-----:R-:W-:Y:S05]  /*0930*/  @P0 EXIT ;  /* 0x000000000000094d */ /* 0x001fea0003800000 */
[----:B------:R-:W-:Y:S01]  /*0940*/  ULDC.64 UR4, c[0x0][0x650] ;  /* 0x0001940000047ab9 */ /* 0x000fe20000000a00 */
[----:B------:R-:W-:Y:S01]  /*0950*/  PRMT R0, RZ, 0x7610, R0 ;  /* 0x00007610ff007816 */ /* 0x000fe20000000000 */
[----:B------:R-:W-:Y:S01]  /*0960*/  IMAD.MOV.U32 R60, RZ, RZ, -0x1 ;  /* 0xffffffffff3c7424 */ /* 0x000fe200078e00ff */
[----:B------:R-:W-:Y:S01]  /*0970*/  ISETP.GE.U32.AND P0, PT, R16, UR4, PT ;  /* 0x0000000410007c0c */ /* 0x000fe2000bf06070 */
[----:B------:R-:W-:Y:S02]  /*0980*/  IMAD.MOV.U32 R61, RZ, RZ, -0x1 ;  /* 0xffffffffff3d7424 */ /* 0x000fe400078e00ff */
[----:B------:R-:W-:Y:S01]  /*0990*/  IMAD.MOV.U32 R59, RZ, RZ, -0x1 ;  /* 0xffffffffff3b7424 */ /* 0x000fe200078e00ff */
[----:B------:R-:W-:-:S13]  /*09a0*/  ISETP.GE.U32.AND.EX P0, PT, R17, UR5, PT, P0 ;  /* 0x0000000511007c0c */ /* 0x000fda000bf06100 */
[----:B------:R-:W-:Y:S05]  /*09b0*/  @P0 BRA `(.L_x_8) ;  /* 0x0000000400280947 */ /* 0x000fea0003800000 */
[----:B------:R-:W0:Y:S01]  /*09c0*/  LDC.64 R20, c[0x0][0x628] ;  /* 0x00018a00ff147b82 */ /* 0x000e220000000a00 */
[----:B------:R-:W-:Y:S02]  /*09d0*/  IMAD.MOV.U32 R8, RZ, RZ, R16 ;  /* 0x000000ffff087224 */ /* 0x000fe400078e0010 */
[----:B------:R-:W-:-:S05]  /*09e0*/  IMAD.MOV.U32 R9, RZ, RZ, R17 ;  /* 0x000000ffff097224 */ /* 0x000fca00078e0011 */
[----:B------:R-:W1:Y:S08]  /*09f0*/  LDC R0, c[0x0][0x630] ;  /* 0x00018c00ff007b82 */ /* 0x000e700000000800 */
[----:B------:R-:W2:Y:S01]  /*0a00*/  LDC.64 R26, c[0x0][0x620] ;  /* 0x00018800ff1a7b82 */ /* 0x000ea20000000a00 */
[----:B0-----:R-:W-:-:S04]  /*0a10*/  ISETP.NE.U32.AND P0, PT, R20, RZ, PT ;  /* 0x000000ff1400720c */ /* 0x001fc80003f05070 */
[----:B------:R-:W-:-:S13]  /*0a20*/  ISETP.NE.AND.EX P0, PT, R21, RZ, PT, P0 ;  /* 0x000000ff1500720c */ /* 0x000fda0003f05300 */
[----:B-12---:R-:W-:Y:S05]  /*0a30*/  @!P0 BRA `(.L_x_9) ;  /* 0x0000000000288947 */ /* 0x006fea0003800000 */
[----:B------:R-:W0:Y:S02]  /*0a40*/  LDC R13, c[0x0][0x634] ;  /* 0x00018d00ff0d7b82 */ /* 0x000e240000000800 */
[----:B0-----:R-:W-:-:S05]  /*0a50*/  IADD3 R13, P0, R16, R13, RZ ;  /* 0x0000000d100d7210 */ /* 0x001fca0007f1e0ff */
[----:B------:R-:W-:-:S04]  /*0a60*/  IMAD.X R15, RZ, RZ, R17, P0 ;  /* 0x000000ffff0f7224 */ /* 0x000fc800000e0611 */
[----:B------:R-:W-:-:S04]  /*0a70*/  IMAD.WIDE.U32 R8, R15, R20, RZ ;  /* 0x000000140f087225 */ /* 0x000fc800078e00ff */
[----:B------:R-:W-:-:S04]  /*0a80*/  IMAD.WIDE.U32 R10, P0, R13, R21, R8 ;  /* 0x000000150d0a7225 */ /* 0x000fc80007800008 */
[----:B------:R-:W-:-:S04]  /*0a90*/  IMAD.WIDE.U32 R8, R13, R20, RZ ;  /* 0x000000140d087225 */ /* 0x000fc800078e00ff */
[----:B------:R-:W-:Y:S01]  /*0aa0*/  IMAD.X R13, RZ, RZ, RZ, P0 ;  /* 0x000000ffff0d7224 */ /* 0x000fe200000e06ff */
[----:B------:R-:W-:Y:S01]  /*0ab0*/  IADD3 RZ, P0, R9, R10, RZ ;  /* 0x0000000a09ff7210 */ /* 0x000fe20007f1e0ff */
[----:B------:R-:W-:-:S04]  /*0ac0*/  IMAD.MOV.U32 R12, RZ, RZ, R11 ;  /* 0x000000ffff0c7224 */ /* 0x000fc800078e000b */
[----:B------:R-:W-:-:S08]  /*0ad0*/  IMAD.WIDE.U32.X R8, R15, R21, R12, P0 ;  /* 0x000000150f087225 */ /* 0x000fd000000e040c */
.L_x_9:
[----:B------:R-:W0:Y:S01]  /*0ae0*/  LDC.64 R20, c[0x0][0x640] ;  /* 0x00019000ff147b82 */ /* 0x000e220000000a00 */
[--C-:B------:R-:W-:Y:S01]  /*0af0*/  SHF.R.U64 R59, R8, R0, R9.reuse ;  /* 0x00000000083b7219 */ /* 0x100fe20000001209 */
[----:B------:R-:W-:Y:S01]  /*0b00*/  IMAD R28, R7, R24, R4 ;  /* 0x00000018071c7224 */ /* 0x000fe200078e0204 */
[----:B------:R-:W-:Y:S01]  /*0b10*/  SHF.R.U32.HI R0, RZ, R0, R9 ;  /* 0x00000000ff007219 */ /* 0x000fe20000011609 */
[----:B------:R-:W-:Y:S01]  /*0b20*/  IMAD.MOV.U32 R25, RZ, RZ, 0x1 ;  /* 0x00000001ff197424 */ /* 0x000fe200078e00ff */
[----:B------:R-:W-:-:S03]  /*0b30*/  IADD3 R5, P0, RZ, -R59, RZ ;  /* 0x8000003bff057210 */ /* 0x000fc60007f1e0ff */
[----:B------:R-:W1:Y:S02]  /*0b40*/  LDC R6, c[0x0][0x618] ;  /* 0x00018600ff067b82 */ /* 0x000e640000000800 */
[----:B------:R-:W-:-:S04]  /*0b50*/  IMAD.X R9, RZ, RZ, ~R0, P0 ;  /* 0x000000ffff097224 */ /* 0x000fc800000e0e00 */
[-C--:B------:R-:W-:Y:S02]  /*0b60*/  IMAD R0, R9, R26.reuse, RZ ;  /* 0x0000001a09007224 */ /* 0x080fe400078e02ff */
[----:B------:R-:W2:Y:S01]  /*0b70*/  LDC R11, c[0x0][0x608] ;  /* 0x00018200ff0b7b82 */ /* 0x000ea20000000800 */
[----:B------:R-:W-:-:S04]  /*0b80*/  IMAD.WIDE.U32 R8, R5, R26, R16 ;  /* 0x0000001a05087225 */ /* 0x000fc800078e0010 */
[----:B------:R-:W-:-:S03]  /*0b90*/  IMAD R5, R5, R27, R0 ;  /* 0x0000001b05057224 */ /* 0x000fc600078e0200 */
[----:B------:R-:W3:Y:S01]  /*0ba0*/  LDC R12, c[0x0][0x658] ;  /* 0x00019600ff0c7b82 */ /* 0x000ee20000000800 */
[----:B0-----:R-:W-:Y:S01]  /*0bb0*/  ISETP.NE.U32.AND P0, PT, R20, RZ, PT ;  /* 0x000000ff1400720c */ /* 0x001fe20003f05070 */
[----:B------:R-:W-:Y:S02]  /*0bc0*/  IMAD.IADD R5, R9, 0x1, R5 ;  /* 0x0000000109057824 */ /* 0x000fe400078e0205 */
[----:B------:R-:W-:Y:S01]  /*0bd0*/  IMAD.MOV.U32 R9, RZ, RZ, -0x1 ;  /* 0xffffffffff097424 */ /* 0x000fe200078e00ff */
[----:B------:R-:W-:-:S03]  /*0be0*/  ISETP.NE.AND.EX P0, PT, R21, RZ, PT, P0 ;  /* 0x000000ff1500720c */ /* 0x000fc60003f05300 */
[----:B------:R-:W0:Y:S01]  /*0bf0*/  LDC R15, c[0x0][0x600] ;  /* 0x00018000ff0f7b82 */ /* 0x000e220000000800 */
[-CC-:B-1----:R-:W-:Y:S02]  /*0c00*/  SHF.R.U64 R13, R8, R6.reuse, R5.reuse ;  /* 0x00000006080d7219 */ /* 0x182fe40000001205 */
[----:B------:R-:W-:-:S05]  /*0c10*/  SHF.R.U32.HI R0, RZ, R6, R5 ;  /* 0x00000006ff007219 */ /* 0x000fca0000011605 */
[----:B------:R-:W1:Y:S01]  /*0c20*/  LDC R14, c[0x0][0x648] ;  /* 0x00019200ff0e7b82 */ /* 0x000e620000000800 */
[-CC-:B--2---:R-:W-:Y:S02]  /*0c30*/  SHF.R.U64 R29, R13, R11.reuse, R0.reuse ;  /* 0x0000000b0d1d7219 */ /* 0x184fe40000001200 */
[----:B------:R-:W-:-:S05]  /*0c40*/  SHF.R.U32.HI R5, RZ, R11, R0 ;  /* 0x0000000bff057219 */ /* 0x000fca0000011600 */
[----:B------:R-:W2:Y:S01]  /*0c50*/  LDC R26, c[0x0][0x638] ;  /* 0x00018e00ff1a7b82 */ /* 0x000ea20000000800 */
[-CC-:B---3--:R-:W-:Y:S02]  /*0c60*/  SHF.R.U64 R24, R29, R12.reuse, R5.reuse ;  /* 0x0000000c1d187219 */ /* 0x188fe40000001205 */
[-C--:B------:R-:W-:Y:S02]  /*0c70*/  SHF.L.U32 R0, R9, R12.reuse, RZ ;  /* 0x0000000c09007219 */ /* 0x080fe400000006ff */
[----:B------:R-:W-:Y:S01]  /*0c80*/  SHF.R.U32.HI R5, RZ, R12, R5 ;  /* 0x0000000cff057219 */ /* 0x000fe20000011605 */
[----:B------:R-:W-:Y:S01]  /*0c90*/  IMAD.MOV.U32 R4, RZ, RZ, R24 ;  /* 0x000000ffff047224 */ /* 0x000fe200078e0018 */
[----:B------:R-:W-:Y:S01]  /*0ca0*/  LOP3.LUT R10, RZ, R0, RZ, 0x33, !PT ;  /* 0x00000000ff0a7212 */ /* 0x000fe200078e33ff */
[----:B------:R-:W3:Y:S01]  /*0cb0*/  LDC R27, c[0x0][0x610] ;  /* 0x00018400ff1b7b82 */ /* 0x000ee20000000800 */
[----:B------:R-:W-:Y:S05]  /*0cc0*/  @!P0 BRA `(.L_x_10) ;  /* 0x0000000000288947 */ /* 0x000fea0003800000 */
[----:B------:R-:W4:Y:S02]  /*0cd0*/  LDC R9, c[0x0][0x64c] ;  /* 0x00019300ff097b82 */ /* 0x000f240000000800 */
[----:B----4-:R-:W-:-:S05]  /*0ce0*/  IADD3 R9, P0, R24, R9, RZ ;  /* 0x0000000918097210 */ /* 0x010fca0007f1e0ff */
        /* <DEDUP_REMOVED lines=8> */
.L_x_10:
[----:B-1----:R-:W-:Y:S01]  /*0d70*/  SHF.R.U64 R4, R4, R14, R5 ;  /* 0x0000000e04047219 */ /* 0x002fe20000001205 */
[----:B0-----:R-:W-:Y:S01]  /*0d80*/  VIADD R6, R15, 0xffffffff ;  /* 0xffffffff0f067836 */ /* 0x001fe20000000000 */
[----:B------:R-:W-:Y:S02]  /*0d90*/  SHF.L.U32 R0, R25, R12, RZ ;  /* 0x0000000c19007219 */ /* 0x000fe400000006ff */
[----:B------:R-:W-:Y:S01]  /*0da0*/  LOP3.LUT R5, R29, R10, RZ, 0xc0, !PT ;  /* 0x0000000a1d057212 */ /* 0x000fe200078ec0ff */
[----:B------:R-:W-:Y:S01]  /*0db0*/  IMAD.MOV R7, RZ, RZ, -R4 ;  /* 0x000000ffff077224 */ /* 0x000fe200078e0a04 */
[----:B------:R-:W-:Y:S02]  /*0dc0*/  SEL R3, R3, R28, !P1 ;  /* 0x0000001c03037207 */ /* 0x000fe40004800000 */
[----:B------:R-:W-:Y:S01]  /*0dd0*/  LOP3.LUT R6, R13, R6, RZ, 0xc0, !PT ;  /* 0x000000060d067212 */ /* 0x000fe200078ec0ff */
[----:B------:R-:W-:Y:S02]  /*0de0*/  IMAD R4, R0, R4, R5 ;  /* 0x0000000400047224 */ /* 0x000fe400078e0205 */
[----:B--2---:R-:W-:-:S02]  /*0df0*/  IMAD R0, R7, R26, R24 ;  /* 0x0000001a07007224 */ /* 0x004fc400078e0218 */
[----:B---3--:R-:W-:Y:S02]  /*0e00*/  IMAD R3, R4, R27, R3 ;  /* 0x0000001b04037224 */ /* 0x008fe400078e0203 */
[----:B------:R-:W-:Y:S02]  /*0e10*/  IMAD R60, R0, R15, R6 ;  /* 0x0000000f003c7224 */ /* 0x000fe400078e0206 */
[----:B------:R-:W-:-:S03]  /*0e20*/  IMAD.MOV.U32 R4, RZ, RZ, 0x1 ;  /* 0x00000001ff047424 */ /* 0x000fc600078e00ff */
[----:B------:R-:W-:Y:S02]  /*0e30*/  SEL R61, R60, R3, !P1 ;  /* 0x000000033c3d7207 */ /* 0x000fe40004800000 */
[----:B------:R-:W-:Y:S02]  /*0e40*/  PRMT R0, R4, 0x7610, R0 ;  /* 0x0000761004007816 */ /* 0x000fe40000000000 */
[----:B------:R-:W-:-:S07]  /*0e50*/  SEL R60, R3, R60, !P1 ;  /* 0x0000003c033c7207 */ /* 0x000fce0004800000 */
.L_x_8:
[----:B------:R-:W-:-:S08]  /*0e60*/  NOP ;  /* 0x0000000000007918 */ /* 0x000fd00000000000 */
[----:B------:R-:W0:Y:S02]  /*0e70*/  USETMAXREG.TRY_ALLOC.CTAPOOL UP0, 0xe8 ;  /* 0x000000e8000079c8 */ /* 0x000e240008000600 */
[----:B0-----:R-:W-:-:S13]  /*0e80*/  PLOP3.LUT P0, PT, PT, PT, UP0, 0x80, 0x0 ;  /* 0x000000000000781c */ /* 0x001fda0003f0f008 */
[----:B------:R-:W-:Y:S05]  /*0e90*/  @!P0 BRA `(.L_x_8) ;  /* 0xfffffffc00f08947 */ /* 0x000fea000383ffff */
[----:B------:R-:W-:Y:S01]  /*0ea0*/  ULDC.64 UR4, c[0x0][0x598] ;  /* 0x0001660000047ab9 */ /* 0x000fe20000000a00 */
[----:B------:R-:W-:Y:S01]  /*0eb0*/  ULDC.64 UR36, c[0x0][0x208] ;  /* 0x0000820000247ab9 */ /* 0x000fe20000000a00 */
[----:B------:R-:W-:-:S04]  /*0ec0*/  ISETP.NE.U32.AND P0, PT, RZ, UR4, PT ;  /* 0x00000004ff007c0c */ /* 0x000fc8000bf05070 */
[----:B------:R-:W-:-:S13]  /*0ed0*/  ISETP.NE.AND.EX P0, PT, RZ, UR5, PT, P0 ;  /* 0x00000005ff007c0c */ /* 0x000fda000bf05300 */
[----:B------:R-:W-:Y:S05]  /*0ee0*/  @!P0 BRA `(.L_x_11) ;  /* 0x00000000001c8947 */ /* 0x000fea0003800000 */
[----:B------:R-:W0:Y:S02]  /*0ef0*/  LDC.64 R4, c[0x0][0x598] ;  /* 0x00016600ff047b82 */ /* 0x000e240000000a00 */
[----:B0-----:R-:W2:Y:S02]  /*0f00*/  LDG.E.64 R4, desc[UR36][R4.64] ;  /* 0x0000002404047981 */ /* 0x001ea4000c1e1b00 */
[----:B--2---:R-:W-:-:S04]  /*0f10*/  ISETP.NE.U32.AND P0, PT, R4, RZ, PT ;  /* 0x000000ff0400720c */ /* 0x004fc80003f05070 */
[----:B------:R-:W-:-:S13]  /*0f20*/  ISETP.NE.AND.EX P0, PT, R5, RZ, PT, P0 ;  /* 0x000000ff0500720c */ /* 0x000fda0003f05300 */
[----:B------:R-:W-:Y:S05]  /*0f30*/  @!P0 BRA `(.L_x_11) ;  /* 0x0000000000088947 */ /* 0x000fea0003800000 */
[----:B------:R0:W5:Y:S01]  /*0f40*/  LD.E R56, desc[UR36][R4.64] ;  /* 0x0000002404387980 */ /* 0x000162000c101900 */
[----:B------:R-:W-:Y:S05]  /*0f50*/  BRA `(.L_x_12) ;  /* 0x0000000000247947 */ /* 0x000fea0003800000 */
.L_x_11:
[----:B------:R-:W-:Y:S02]  /*0f60*/  ULDC.64 UR4, c[0x0][0x588] ;  /* 0x0001620000047ab9 */ /* 0x000fe40000000a00 */
[----:B------:R-:W-:-:S04]  /*0f70*/  ISETP.NE.U32.AND P0, PT, RZ, UR4, PT ;  /* 0x00000004ff007c0c */ /* 0x000fc8000bf05070 */
[----:B------:R-:W-:-:S13]  /*0f80*/  ISETP.NE.AND.EX P0, PT, RZ, UR5, PT, P0 ;  /* 0x00000005ff007c0c */ /* 0x000fda000bf05300 */
[----:B------:R-:W-:Y:S05]  /*0f90*/  @!P0 BRA `(.L_x_13) ;  /* 0x00000000000c8947 */ /* 0x000fea0003800000 */
[----:B------:R-:W0:Y:S02]  /*0fa0*/  LDC.64 R56, c[0x0][0x588] ;  /* 0x00016200ff387b82 */ /* 0x000e240000000a00 */
[----:B0-----:R1:W5:Y:S01]  /*0fb0*/  LDG.E R56, desc[UR36][R56.64] ;  /* 0x0000002438387981 */ /* 0x001362000c1e1900 */
[----:B------:R-:W-:Y:S05]  /*0fc0*/  BRA `(.L_x_12) ;  /* 0x0000000000087947 */ /* 0x000fea0003800000 */
.L_x_13:
[----:B------:R-:W-:Y:S02]  /*0fd0*/  ULDC UR4, c[0x0][0x580] ;  /* 0x0001600000047ab9 */ /* 0x000fe40000000800 */
[----:B------:R-:W-:-:S07]  /*0fe0*/  IMAD.U32 R56, RZ, RZ, UR4 ;  /* 0x00000004ff387e24 */ /* 0x000fce000f8e00ff */
.L_x_12:
[----:B------:R-:W-:Y:S02]  /*0ff0*/  ULDC.64 UR4, c[0x0][0x5a0] ;  /* 0x0001680000047ab9 */ /* 0x000fe40000000a00 */
[----:B------:R-:W-:-:S04]  /*1000*/  ISETP.NE.U32.AND P0, PT, RZ, UR4, PT ;  /* 0x00000004ff007c0c */ /* 0x000fc8000bf05070 */
[----:B------:R-:W-:-:S13]  /*1010*/  ISETP.NE.AND.EX P0, PT, RZ, UR5, PT, P0 ;  /* 0x00000005ff007c0c */ /* 0x000fda000bf05300 */
[----:B------:R-:W-:Y:S05]  /*1020*/  @!P0 BRA `(.L_x_14) ;  /* 0x00000000001c8947 */ /* 0x000fea0003800000 */
[----:B0-----:R-:W0:Y:S02]  /*1030*/  LDC.64 R4, c[0x0][0x5a0] ;  /* 0x00016800ff047b82 */ /* 0x001e240000000a00 */
[----:B0-----:R-:W2:Y:S02]  /*1040*/  LDG.E.64 R4, desc[UR36][R4.64] ;  /* 0x0000002404047981 */ /* 0x001ea4000c1e1b00 */
[----:B--2---:R-:W-:-:S04]  /*1050*/  ISETP.NE.U32.AND P0, PT, R4, RZ, PT ;  /* 0x000000ff0400720c */ /* 0x004fc80003f05070 */
[----:B------:R-:W-:-:S13]  /*1060*/  ISETP.NE.AND.EX P0, PT, R5, RZ, PT, P0 ;  /* 0x000000ff0500720c */ /* 0x000fda0003f05300 */
[----:B------:R-:W-:Y:S05]  /*1070*/  @!P0 BRA `(.L_x_14) ;  /* 0x0000000000088947 */ /* 0x000fea0003800000 */
[----:B-1----:R0:W5:Y:S01]  /*1080*/  LD.E R57, desc[UR36][R4.64] ;  /* 0x0000002404397980 */ /* 0x002162000c101900 */
[----:B------:R-:W-:Y:S05]  /*1090*/  BRA `(.L_x_15) ;  /* 0x0000000000247947 */ /* 0x000fea0003800000 */
.L_x_14:
[----:B------:R-:W-:Y:S02]  /*10a0*/  ULDC.64 UR4, c[0x0][0x590] ;  /* 0x0001640000047ab9 */ /* 0x000fe40000000a00 */
[----:B------:R-:W-:-:S04]  /*10b0*/  ISETP.NE.U32.AND P0, PT, RZ, UR4, PT ;  /* 0x00000004ff007c0c */ /* 0x000fc8000bf05070 */
[----:B------:R-:W-:-:S13]  /*10c0*/  ISETP.NE.AND.EX P0, PT, RZ, UR5, PT, P0 ;  /* 0x00000005ff007c0c */ /* 0x000fda000bf05300 */
[----:B------:R-:W-:Y:S05]  /*10d0*/  @!P0 BRA `(.L_x_16) ;  /* 0x00000000000c8947 */ /* 0x000fea0003800000 */
[----:B0-----:R-:W1:Y:S02]  /*10e0*/  LDC.64 R4, c[0x0][0x590] ;  /* 0x00016400ff047b82 */ /* 0x001e640000000a00 */
[----:B-1----:R1:W5:Y:S01]  /*10f0*/  LDG.E R57, desc[UR36][R4.64] ;  /* 0x0000002404397981 */ /* 0x002362000c1e1900 */
[----:B------:R-:W-:Y:S05]  /*1100*/  BRA `(.L_x_15) ;  /* 0x0000000000087947 */ /* 0x000fea0003800000 */
.L_x_16:
[----:B------:R-:W-:Y:S02]  /*1110*/  ULDC UR4, c[0x0][0x584] ;  /* 0x0001610000047ab9 */ /* 0x000fe40000000800 */
[----:B-1----:R-:W-:-:S07]  /*1120*/  IMAD.U32 R57, RZ, RZ, UR4 ;  /* 0x00000004ff397e24 */ /* 0x002fce000f8e00ff */
.L_x_15:
[----:B------:R-:W-:-:S13]  /*1130*/  LOP3.LUT P0, RZ, R0, 0xff, RZ, 0xc0, !PT ;  /* 0x000000ff00ff7812 */ /* 0x000fda000780c0ff */
[----:B------:R-:W-:Y:S05]  /*1140*/  @!P0 EXIT ;  /* 0x000000000000894d */ /* 0x000fea0003800000 */
[----:B------:R-:W-:Y:S01]  /*1150*/  ULDC UR4, c[0x0][0x28c] ;  /* 0x0000a30000047ab9 */ /* 0x000fe20000000800 */
[----:B------:R-:W-:Y:S01]  /*1160*/  LOP3.LUT R58, R19, 0x1, RZ, 0xfc, !PT ;  /* 0x00000001133a7812 */ /* 0x000fe200078efcff */
[----:B------:R-:W-:Y:S01]  /*1170*/  UIADD3 UR4, UR4, 0x3f, URZ ;  /* 0x0000003f04047890 */ /* 0x000fe2000fffe03f */
[----:B------:R-:W-:Y:S01]  /*1180*/  UMOV UR38, URZ ;  /* 0x0000003f00267c82 */ /* 0x000fe20008000000 */
[----:B------:R-:W-:Y:S02]  /*1190*/  UMOV UR39, URZ ;  /* 0x0000003f00277c82 */ /* 0x000fe40008000000 */
[----:B------:R-:W-:-:S04]  /*11a0*/  USHF.R.S32.HI UR5, URZ, 0x1f, UR4 ;  /* 0x0000001f3f057899 */ /* 0x000fc80008011404 */
[----:B------:R-:W-:-:S04]  /*11b0*/  ULEA.HI UR5, UR5, UR4, URZ, 0x6 ;  /* 0x0000000405057291 */ /* 0x000fc8000f8f303f */
[----:B------:R-:W-:-:S12]  /*11c0*/  USHF.R.S32.HI UR40, URZ, 0x6, UR5 ;  /* 0x000000063f287899 */ /* 0x000fd80008011405 */
.L_x_100:
[----:B------:R-:W-:Y:S01]  /*11d0*/  LOP3.LUT R0, R18, 0x80, RZ, 0xc0, !PT ;  /* 0x0000008012007812 */ /* 0x000fe200078ec0ff */
[----:B--2---:R-:W2:Y:S01]  /*11e0*/  S2UR UR7, SR_CgaCtaId ;  /* 0x00000000000779c3 */ /* 0x004ea20000008800 */
[----:B------:R-:W-:Y:S02]  /*11f0*/  UMOV UR6, 0x400 ;  /* 0x0000040000067882 */ /* 0x000fe40000000000 */
[----:B------:R-:W-:-:S06]  /*1200*/  SHF.R.U32.HI R0, RZ, 0x7, R0 ;  /* 0x00000007ff007819 */ /* 0x000fcc0000011600 */
[----:B---3--:R-:W3:Y:S01]  /*1210*/  SHFL.IDX PT, R0, R0, RZ, 0x1f ;  /* 0x00001fff00007589 */ /* 0x008ee200000e0000 */
[----:B--2---:R-:W-:Y:S01]  /*1220*/  ULEA UR6, UR7, UR6, 0x18 ;  /* 0x0000000607067291 */ /* 0x004fe2000f8ec03f */
[----:B---3--:R-:W-:-:S13]  /*1230*/  R2UR UR4, R0 ;  /* 0x00000000000472ca */ /* 0x008fda00000e0000 */
[----:B------:R-:W-:-:S04]  /*1240*/  ULEA.HI UR5, UR4, UR4, URZ, 0x1 ;  /* 0x0000000404057291 */ /* 0x000fc8000f8f083f */
[----:B------:R-:W-:-:S04]  /*1250*/  ULOP3.LUT UR5, UR5, 0x7fffe, URZ, 0xc0, !UPT ;  /* 0x0007fffe05057892 */ /* 0x000fc8000f8ec03f */
[----:B------:R-:W-:-:S03]  /*1260*/  UIADD3 UR5, UR4, -UR5, URZ ;  /* 0x8000000504057290 */ /* 0x000fc6000fffe03f */
[----:B------:R-:W-:Y:S01]  /*1270*/  ULDC UR4, c[0x0][0x28c] ;  /* 0x0000a30000047ab9 */ /* 0x000fe20000000800 */
[----:B------:R-:W-:Y:S01]  /*1280*/  ULEA UR5, UR5, UR6, 0xd ;  /* 0x0000000605057291 */ /* 0x000fe2000f8e683f */
[----:B------:R-:W-:-:S03]  /*1290*/  ISETP.LT.AND P0, PT, RZ, UR4, PT ;  /* 0x00000004ff007c0c */ /* 0x000fc6000bf01270 */
[----:B------:R-:W-:-:S04]  /*12a0*/  UIADD3 UR5, UR5, 0x100, URZ ;  /* 0x0000010005057890 */ /* 0x000fc8000fffe03f */
[----:B------:R-:W-:-:S04]  /*12b0*/  USHF.R.U32.HI UR5, URZ, 0x4, UR5 ;  /* 0x000000043f057899 */ /* 0x000fc80008011605 */
[----:B------:R-:W-:Y:S02]  /*12c0*/  ULOP3.LUT UR41, UR5, 0x3fff, URZ, 0xc0, !UPT ;  /* 0x00003fff05297892 */ /* 0x000fe4000f8ec03f */
[----:B-1--45:R-:W-:Y:S10]  /*12d0*/  @P0 BRA `(.L_x_17) ;  /* 0x0000000000400947 */ /* 0x032ff40003800000 */
[----:B------:R-:W-:Y:S01]  /*12e0*/  MOV R0, 0x0 ;  /* 0x0000000000007802 */ /* 0x000fe20000000f00 */
[----:B------:R-:W-:Y:S01]  /*12f0*/  ULDC.64 UR4, c[0x4][0x68] ;  /* 0x01001a0000047ab9 */ /* 0x000fe20000000a00 */
[----:B------:R-:W-:Y:S01]  /*1300*/  ULDC.64 UR6, c[0x4][0x8] ;  /* 0x0100020000067ab9 */ /* 0x000fe20000000a00 */
[----:B01----:R-:W-:Y:S01]  /*1310*/  IMAD.U32 R4, RZ, RZ, UR4 ;  /* 0x00000004ff047e24 */ /* 0x003fe2000f8e00ff */
[----:B------:R0:W1:Y:S01]  /*1320*/  LDC.64 R14, c[0x4][R0] ;  /* 0x01000000000e7b82 */ /* 0x0000620000000a00 */
[----:B------:R-:W-:Y:S01]  /*1330*/  IMAD.U32 R5, RZ, RZ, UR5 ;  /* 0x00000005ff057e24 */ /* 0x000fe2000f8e00ff */
[----:B------:R-:W-:Y:S01]  /*1340*/  ULDC.64 UR4, c[0x4][0x70] ;  /* 0x01001c0000047ab9 */ /* 0x000fe20000000a00 */
[----:B------:R-:W-:Y:S02]  /*1350*/  IMAD.U32 R10, RZ, RZ, UR6 ;  /* 0x00000006ff0a7e24 */ /* 0x000fe4000f8e00ff */
[----:B------:R-:W-:Y:S02]  /*1360*/  IMAD.U32 R6, RZ, RZ, UR4 ;  /* 0x00000004ff067e24 */ /* 0x000fe4000f8e00ff */
[----:B------:R-:W-:-:S02]  /*1370*/  IMAD.U32 R7, RZ, RZ, UR5 ;  /* 0x00000005ff077e24 */ /* 0x000fc4000f8e00ff */
[----:B------:R-:W-:Y:S02]  /*1380*/  IMAD.U32 R11, RZ, RZ, UR7 ;  /* 0x00000007ff0b7e24 */ /* 0x000fe4000f8e00ff */
[----:B------:R-:W-:Y:S02]  /*1390*/  IMAD.MOV.U32 R8, RZ, RZ, 0x1e1 ;  /* 0x000001e1ff087424 */ /* 0x000fe400078e00ff */
[----:B------:R-:W-:Y:S02]  /*13a0*/  IMAD.MOV.U32 R12, RZ, RZ, 0x1 ;  /* 0x00000001ff0c7424 */ /* 0x000fe400078e00ff */
[----:B0-----:R-:W-:-:S07]  /*13b0*/  IMAD.MOV.U32 R13, RZ, RZ, RZ ;  /* 0x000000ffff0d7224 */ /* 0x001fce00078e00ff */
[----:B------:R-:W-:-:S07]  /*13c0*/  LEPC R20, `(.L_x_17) ;  /* 0x000000001014794e */ /* 0x000fce0000000000 */
[----:B-1---5:R-:W-:Y:S05]  /*13d0*/  CALL.ABS.NOINC R14 ;  /* 0x000000000e007343 */ /* 0x022fea0003c00000 */
.L_x_17:
[----:B------:R-:W-:-:S13]  /*13e0*/  ISETP.NE.AND P0, PT, R58, 0x3, PT ;  /* 0x000000033a00780c */ /* 0x000fda0003f05270 */
[----:B------:R-:W-:Y:S05]  /*13f0*/  @!P0 BRA `(.L_x_18) ;  /* 0x0000000000048947 */ /* 0x000fea0003800000 */
[----:B------:R-:W-:Y:S01]  /*1400*/  BPT.TRAP 0x1 ;  /* 0x000000040000795c */ /* 0x000fe20000300000 */
.L_x_18:
[----:B------:R-:W2:Y:S01]  /*1410*/  S2UR UR5, SR_CgaCtaId ;  /* 0x00000000000579c3 */ /* 0x000ea20000008800 */
[----:B------:R-:W-:Y:S01]  /*1420*/  UMOV UR4, 0x400 ;  /* 0x0000040000047882 */ /* 0x000fe20000000000 */
[----:B------:R-:W-:Y:S02]  /*1430*/  IMAD.U32 R0, RZ, RZ, UR38 ;  /* 0x00000026ff007e24 */ /* 0x000fe4000f8e00ff */
[----:B------:R-:W-:-:S03]  /*1440*/  IMAD.U32 R3, RZ, RZ, UR39 ;  /* 0x00000027ff037e24 */ /* 0x000fc6000f8e00ff */
[----:B------:R-:W-:Y:S01]  /*1450*/  SHF.L.U32 R0, R0, 0x1f, RZ ;  /* 0x0000001f00007819 */ /* 0x000fe200000006ff */
[----:B--2---:R-:W-:-:S06]  /*1460*/  ULEA UR4, UR5, UR4, 0x18 ;  /* 0x0000000405047291 */ /* 0x004fcc000f8ec03f */
[----:B------:R-:W-:-:S04]  /*1470*/  IMAD.U32 R6, RZ, RZ, UR4 ;  /* 0x00000004ff067e24 */ /* 0x000fc8000f8e00ff */
[----:B------:R-:W-:-:S04]  /*1480*/  IMAD R3, R3, 0x8, R6 ;  /* 0x0000000803037824 */ /* 0x000fc800078e0206 */
[----:B------:R2:W3:Y:S01]  /*1490*/  SYNCS.PHASECHK.TRANS64.TRYWAIT P1, [R3+URZ], R0 ;  /* 0x00000000030075a7 */ /* 0x0004e2000802017f */
[----:B------:R-:W-:Y:S05]  /*14a0*/  @!P0 BRA `(.L_x_19) ;  /* 0x0000000000048947 */ /* 0x000fea0003800000 */
[----:B------:R-:W-:Y:S01]  /*14b0*/  BPT.TRAP 0x1 ;  /* 0x000000040000795c */ /* 0x000fe20000300000 */
.L_x_19:
[----:B---3--:R-:W-:Y:S05]  /*14c0*/  @P1 BRA `(.L_x_20) ;  /* 0x0000000000081947 */ /* 0x008fea0003800000 */
[----:B------:R-:W3:Y:S02]  /*14d0*/  SYNCS.PHASECHK.TRANS64.TRYWAIT P1, [R3+URZ], R0 ;  /* 0x00000000030075a7 */ /* 0x000ee4000802017f */
[----:B---3--:R-:W-:Y:S05]  /*14e0*/  @!P1 BRA `(.L_x_21) ;  /* 0x0000004800709947 */ /* 0x008fea0003800000 */
.L_x_20:
[----:B------:R-:W-:-:S04]  /*14f0*/  UISETP.LT.AND UP0, UPT, UR40, 0x1, UPT ;  /* 0x000000012800788c */ /* 0x000fc8000bf01270 */
[----:B------:R-:W-:-:S06]  /*1500*/  USEL UR4, UR40, 0x1, UP0 ;  /* 0x0000000128047887 */ /* 0x000fcc0008000000 */
[----:B--23--:R-:W-:Y:S01]  /*1510*/  IMAD.U32 R0, RZ, RZ, UR4 ;  /* 0x00000004ff007e24 */ /* 0x00cfe2000f8e00ff */
[----:B------:R-:W-:Y:S05]  /*1520*/  WARPSYNC.ALL ;  /* 0x0000000000007948 */ /* 0x000fea0003800000 */
[----:B------:R-:W-:-:S04]  /*1530*/  IADD3 R0, -R0, UR40, RZ ;  /* 0x0000002800007c10 */ /* 0x000fc8000fffe1ff */
[----:B------:R-:W-:Y:S02]  /*1540*/  ISETP.GE.AND P1, PT, R0, 0x1, PT ;  /* 0x000000010000780c */ /* 0x000fe40003f26270 */
[----:B------:R-:W-:Y:S01]  /*1550*/  R2UR UR4, R6 ;  /* 0x00000000060472ca */ /* 0x000fe200000e0000 */
[----:B------:R-:W-:Y:S01]  /*1560*/  WARPGROUP.ARRIVE ;  /* 0x00000000000079c5 */ /* 0x000fe20000000000 */
[----:B------:R-:W-:Y:S01]  /*1570*/  UMOV UR9, 0x40000040 ;  /* 0x4000004000097882 */ /* 0x000fe20000000000 */
[----:B------:R-:W-:-:S10]  /*1580*/  UMOV UR11, 0x40000040 ;  /* 0x40000040000b7882 */ /* 0x000fd40000000000 */
[----:B------:R-:W-:-:S04]  /*1590*/  UIADD3 UR4, UR4, 0xc100, URZ ;  /* 0x0000c10004047890 */ /* 0x000fc8000fffe03f */
[----:B------:R-:W-:-:S04]  /*15a0*/  USHF.R.U32.HI UR4, URZ, 0x4, UR4 ;  /* 0x000000043f047899 */ /* 0x000fc80008011604 */
[----:B------:R-:W-:Y:S02]  /*15b0*/  ULOP3.LUT UR5, UR4, 0x3fff, URZ, 0xc0, !UPT ;  /* 0x00003fff04057892 */ /* 0x000fe4000f8ec03f */
[----:B------:R-:W-:Y:S02]  /*15c0*/  ULOP3.LUT UR4, UR41, 0x10000, URZ, 0xfc, !UPT ;  /* 0x0001000029047892 */ /* 0x000fe4000f8efc3f */
[----:B------:R-:W-:Y:S02]  /*15d0*/  ULOP3.LUT UR5, UR5, 0x10000, URZ, 0xfc, !UPT ;  /* 0x0001000005057892 */ /* 0x000fe4000f8efc3f */
[----:B------:R-:W-:Y:S02]  /*15e0*/  ULEA UR6, UR39, UR4, 0xa ;  /* 0x0000000427067291 */ /* 0x000fe4000f8e503f */
[----:B------:R-:W-:-:S05]  /*15f0*/  ULEA UR7, UR39, UR5, 0x9 ;  /* 0x0000000527077291 */ /* 0x000fca000f8e483f */
[----:B------:R-:W-:Y:S02]  /*1600*/  UMOV UR8, UR6 ;  /* 0x0000000600087c82 */ /* 0x000fe40008000000 */
[----:B------:R-:W-:Y:S02]  /*1610*/  UMOV UR10, UR7 ;  /* 0x00000007000a7c82 */ /* 0x000fe40008000000 */
[----:B------:R-:W-:Y:S01]  /*1620*/  HGMMA.64x64x16.F32.BF16 R24, gdesc[UR8], RZ, !UPT, gsb0 ;  /* 0x00e00000081879f0 */ /* 0x000fe2000c0018ff */
[----:B------:R-:W-:Y:S02]  /*1630*/  UIADD3 UR8, UR6, 0x2, URZ ;  /* 0x0000000206087890 */ /* 0x000fe4000fffe03f */
[----:B------:R-:W-:Y:S01]  /*1640*/  UIADD3 UR10, UR7, 0x2, URZ ;  /* 0x00000002070a7890 */ /* 0x000fe2000fffe03f */
[----:B------:R-:W-:Y:S01]  /*1650*/  UMOV UR9, 0x40000040 ;  /* 0x4000004000097882 */ /* 0x000fe20000000000 */
[----:B------:R-:W-:Y:S01]  /*1660*/  UMOV UR11, 0x40000040 ;  /* 0x40000040000b7882 */ /* 0x000fe20000000000 */
[----:B------:R-:W-:-:S02]  /*1670*/  WARPGROUP.DEPBAR.LE gsb0, 0x0 ;  /* 0x00008000000079c5 */ /* 0x000fc40000010000 */
[----:B------:R-:W-:-:S06]  /*1680*/  WARPGROUP.ARRIVE ;  /* 0x00000000000079c5 */ /* 0x000fcc0000000000 */
[----:B------:R-:W-:Y:S01]  /*1690*/  HGMMA.64x64x16.F32.BF16 R24, gdesc[UR8], R24, gsb0 ;  /* 0x00e00000081879f0 */ /* 0x000fe20008001818 */
[----:B------:R-:W-:Y:S02]  /*16a0*/  UIADD3 UR8, UR6, 0x4, URZ ;  /* 0x0000000406087890 */ /* 0x000fe4000fffe03f */
[----:B------:R-:W-:Y:S01]  /*16b0*/  UIADD3 UR10, UR7, 0x4, URZ ;  /* 0x00000004070a7890 */ /* 0x000fe2000fffe03f */
[----:B------:R-:W-:Y:S01]  /*16c0*/  UMOV UR9, 0x40000040 ;  /* 0x4000004000097882 */ /* 0x000fe20000000000 */
[----:B------:R-:W-:Y:S01]  /*16d0*/  UMOV UR11, 0x40000040 ;  /* 0x40000040000b7882 */ /* 0x000fe20000000000 */
[----:B------:R-:W-:Y:S02]  /*16e0*/  WARPGROUP.DEPBAR.LE gsb0, 0x0 ;  /* 0x00008000000079c5 */ /* 0x000fe40000010000 */
        /* <DEDUP_REMOVED lines=8> */
[----:B------:R-:W-:Y:S03]  /*1770*/  HGMMA.64x64x16.F32.BF16 R24, gdesc[UR8], R24, gsb0 ;  /* 0x00e00000081879f0 */ /* 0x000fe60008001818 */
[----:B------:R-:W-:Y:S02]  /*1780*/  WARPGROUP.DEPBAR.LE gsb0, 0x0 ;  /* 0x00008000000079c5 */ /* 0x000fe40000010000 */
[----:B------:R-:W-:Y:S05]  /*1790*/  @!P1 BRA `(.L_x_22) ;  /* 0x0000000400249947 */ /* 0x000fea0003800000 */
[----:B------:R-:W-:Y:S02]  /*17a0*/  UIADD3 UR6, UR39, 0x1, URZ ;  /* 0x0000000127067890 */ /* 0x000fe4000fffe03f */
[----:B------:R-:W-:Y:S02]  /*17b0*/  IMAD.U32 R3, RZ, RZ, UR39 ;  /* 0x00000027ff037e24 */ /* 0x000fe4000f8e00ff */
[----:B------:R-:W-:-:S04]  /*17c0*/  UISETP.NE.AND UP0, UPT, UR6, 0x3, UPT ;  /* 0x000000030600788c */ /* 0x000fc8000bf05270 */
[----:B------:R-:W-:Y:S02]  /*17d0*/  USEL UR7, URZ, 0x1, UP0 ;  /* 0x000000013f077887 */ /* 0x000fe40008000000 */
[----:B------:R-:W-:Y:S02]  /*17e0*/  USEL UR6, UR6, URZ, UP0 ;  /* 0x0000003f06067287 */ /* 0x000fe40008000000 */
[----:B------:R-:W-:-:S06]  /*17f0*/  ULOP3.LUT UR7, UR38, UR7, URZ, 0x3c, !UPT ;  /* 0x0000000726077292 */ /* 0x000fcc000f8e3c3f */
[----:B------:R-:W-:-:S07]  /*1800*/  IMAD.U32 R7, RZ, RZ, UR7 ;  /* 0x00000007ff077e24 */ /* 0x000fce000f8e00ff */
.L_x_29:
[----:B------:R-:W-:Y:S05]  /*1810*/  @!P0 BRA `(.L_x_23) ;  /* 0x0000000000048947 */ /* 0x000fea0003800000 */
[----:B------:R-:W-:Y:S01]  /*1820*/  BPT.TRAP 0x1 ;  /* 0x000000040000795c */ /* 0x000fe20000300000 */
.L_x_23:
[----:B------:R-:W2:Y:S01]  /*1830*/  S2UR UR8, SR_CgaCtaId ;  /* 0x00000000000879c3 */ /* 0x000ea20000008800 */
[----:B------:R-:W-:Y:S01]  /*1840*/  UMOV UR7, 0x400 ;  /* 0x0000040000077882 */ /* 0x000fe20000000000 */
[----:B01----:R-:W-:Y:S01]  /*1850*/  IMAD.U32 R5, RZ, RZ, UR6 ;  /* 0x00000006ff057e24 */ /* 0x003fe2000f8e00ff */
[----:B------:R-:W-:Y:S01]  /*1860*/  SHF.L.U32 R4, R7, 0x1f, RZ ;  /* 0x0000001f07047819 */ /* 0x000fe200000006ff */
[----:B--2---:R-:W-:-:S06]  /*1870*/  ULEA UR7, UR8, UR7, 0x18 ;  /* 0x0000000708077291 */ /* 0x004fcc000f8ec03f */
[----:B------:R-:W-:-:S04]  /*1880*/  IMAD.U32 R6, RZ, RZ, UR7 ;  /* 0x00000007ff067e24 */ /* 0x000fc8000f8e00ff */
[----:B------:R-:W-:-:S04]  /*1890*/  IMAD R5, R5, 0x8, R6 ;  /* 0x0000000805057824 */ /* 0x000fc800078e0206 */
[----:B------:R0:W1:Y:S01]  /*18a0*/  SYNCS.PHASECHK.TRANS64.TRYWAIT P1, [R5+URZ], R4 ;  /* 0x00000004050075a7 */ /* 0x000062000802017f */
[----:B------:R-:W-:Y:S05]  /*18b0*/  @!P0 BRA `(.L_x_24) ;  /* 0x0000000000048947 */ /* 0x000fea0003800000 */
[----:B------:R-:W-:Y:S01]  /*18c0*/  BPT.TRAP 0x1 ;  /* 0x000000040000795c */ /* 0x000fe20000300000 */
.L_x_24:
[----:B-1----:R-:W-:Y:S05]  /*18d0*/  @P1 BRA `(.L_x_25) ;  /* 0x0000000000081947 */ /* 0x002fea0003800000 */
[----:B------:R-:W1:Y:S02]  /*18e0*/  SYNCS.PHASECHK.TRANS64.TRYWAIT P1, [R5+URZ], R4 ;  /* 0x00000004050075a7 */ /* 0x000e64000802017f */
[----:B-1----:R-:W-:Y:S05]  /*18f0*/  @!P1 BRA `(.L_x_26) ;  /* 0x0000004400809947 */ /* 0x002fea0003800000 */
.L_x_25:
[----:B------:R-:W-:Y:S01]  /*1900*/  ULEA UR7, UR6, UR4, 0xa ;  /* 0x0000000406077291 */ /* 0x000fe2000f8e503f */
[----:B------:R-:W-:Y:S01]  /*1910*/  WARPGROUP.ARRIVE ;  /* 0x00000000000079c5 */ /* 0x000fe20000000000 */
[----:B------:R-:W-:Y:S01]  /*1920*/  ULEA UR12, UR6, UR5, 0x9 ;  /* 0x00000005060c7291 */ /* 0x000fe2000f8e483f */
[----:B------:R-:W-:Y:S01]  /*1930*/  UMOV UR9, 0x40000040 ;  /* 0x4000004000097882 */ /* 0x000fe20000000000 */
[----:B------:R-:W-:-:S03]  /*1940*/  UMOV UR11, 0x40000040 ;  /* 0x40000040000b7882 */ /* 0x000fc60000000000 */
[----:B------:R-:W-:Y:S02]  /*1950*/  UMOV UR8, UR7 ;  /* 0x0000000700087c82 */ /* 0x000fe40008000000 */
[----:B------:R-:W-:Y:S02]  /*1960*/  UMOV UR10, UR12 ;  /* 0x0000000c000a7c82 */ /* 0x000fe40008000000 */
[----:B------:R-:W-:Y:S01]  /*1970*/  HGMMA.64x64x16.F32.BF16 R24, gdesc[UR8], R24, gsb0 ;  /* 0x00e00000081879f0 */ /* 0x000fe20008001818 */
        /* <DEDUP_REMOVED lines=23> */
[----:B------:R-:W-:Y:S01]  /*1af0*/  BPT.TRAP 0x1 ;  /* 0x000000040000795c */ /* 0x000fe20000300000 */
.L_x_27:
[----:B------:R-:W-:-:S13]  /*1b00*/  ISETP.NE.AND P1, PT, R23, RZ, PT ;  /* 0x000000ff1700720c */ /* 0x000fda0003f25270 */
[----:B01----:R-:W-:-:S04]  /*1b10*/  @P1 IMAD R4, R3, 0x8, R6 ;  /* 0x0000000803041824 */ /* 0x003fc800078e0206 */
[----:B------:R-:W-:-:S05]  /*1b20*/  @P1 VIADD R5, R4, 0x18 ;  /* 0x0000001804051836 */ /* 0x000fca0000000000 */
[----:B------:R-:W-:-:S04]  /*1b30*/  @P1 PRMT R5, R22, 0x654, R5 ;  /* 0x0000065416051816 */ /* 0x000fc80000000005 */
[----:B------:R0:W-:Y:S01]  /*1b40*/  @P1 SYNCS.ARRIVE.TRANS64.RED.A1T0 RZ, [R5+URZ], RZ ;  /* 0x000000ff05ff19a7 */ /* 0x0001e2000810043f */
[----:B------:R-:W-:-:S13]  /*1b50*/  ISETP.GT.U32.AND P1, PT, R19, 0x1, PT ;  /* 0x000000011300780c */ /* 0x000fda0003f24070 */
[----:B0-----:R-:W-:Y:S05]  /*1b60*/  @P1 BRA `(.L_x_28) ;  /* 0x0000000000041947 */ /* 0x001fea0003800000 */
[----:B------:R-:W-:Y:S01]  /*1b70*/  BPT.TRAP 0x1 ;  /* 0x000000040000795c */ /* 0x000fe20000300000 */
.L_x_28:
[----:B------:R-:W-:Y:S01]  /*1b80*/  UIADD3 UR6, UR6, 0x1, URZ ;  /* 0x0000000106067890 */ /* 0x000fe2000fffe03f */
[C---:B------:R-:W-:Y:S01]  /*1b90*/  ISETP.GT.AND P2, PT, R0.reuse, 0x1, PT ;  /* 0x000000010000780c */ /* 0x040fe20003f44270 */
[----:B------:R-:W-:Y:S02]  /*1ba0*/  VIADD R3, R3, 0x1 ;  /* 0x0000000103037836 */ /* 0x000fe40000000000 */
[----:B------:R-:W-:Y:S01]  /*1bb0*/  UISETP.NE.AND UP0, UPT, UR6, 0x3, UPT ;  /* 0x000000030600788c */ /* 0x000fe2000bf05270 */
[----:B------:R-:W-:Y:S02]  /*1bc0*/  VIADD R0, R0, 0xffffffff ;  /* 0xffffffff00007836 */ /* 0x000fe40000000000 */
[C---:B------:R-:W-:Y:S01]  /*1bd0*/  ISETP.NE.AND P1, PT, R3.reuse, 0x3, PT ;  /* 0x000000030300780c */ /* 0x040fe20003f25270 */
[----:B------:R-:W-:Y:S02]  /*1be0*/  USEL UR7, URZ, 0x1, UP0 ;  /* 0x000000013f077887 */ /* 0x000fe40008000000 */
[----:B------:R-:W-:Y:S01]  /*1bf0*/  USEL UR6, UR6, URZ, UP0 ;  /* 0x0000003f06067287 */ /* 0x000fe20008000000 */
[----:B------:R-:W-:-:S03]  /*1c00*/  SEL R3, R3, RZ, P1 ;  /* 0x000000ff03037207 */ /* 0x000fc60000800000 */
[----:B------:R-:W-:Y:S01]  /*1c10*/  LOP3.LUT R7, R7, UR7, RZ, 0x3c, !PT ;  /* 0x0000000707077c12 */ /* 0x000fe2000f8e3cff */
[----:B------:R-:W-:Y:S07]  /*1c20*/  @P2 BRA `(.L_x_29) ;  /* 0xfffffff800f82947 */ /* 0x000fee000383ffff */
.L_x_22:
[----:B------:R-:W2:Y:S02]  /*1c30*/  LDC R0, c[0x0][0x28c] ;  /* 0x0000a300ff007b82 */ /* 0x000ea40000000800 */
[----:B--2---:R-:W-:-:S13]  /*1c40*/  ISETP.GE.AND P1, PT, R0, 0x1, PT ;  /* 0x000000010000780c */ /* 0x004fda0003f26270 */
[----:B------:R-:W-:Y:S05]  /*1c50*/  @!P1 BRA `(.L_x_30) ;  /* 0x0000000000509947 */ /* 0x000fea0003800000 */
[----:B------:R-:W-:Y:S05]  /*1c60*/  @!P0 BRA `(.L_x_31) ;  /* 0x0000000000048947 */ /* 0x000fea0003800000 */
[----:B------:R-:W-:Y:S01]  /*1c70*/  BPT.TRAP 0x1 ;  /* 0x000000040000795c */ /* 0x000fe20000300000 */
.L_x_31:
[----:B------:R-:W-:Y:S01]  /*1c80*/  ISETP.NE.AND P0, PT, R23, RZ, PT ;  /* 0x000000ff1700720c */ /* 0x000fe20003f05270 */
[----:B------:R-:W-:Y:S01]  /*1c90*/  BSSY B0, `(.L_x_32) ;  /* 0x000000e000007945 */ /* 0x000fe20003800000 */
[----:B------:R-:W-:-:S11]  /*1ca0*/  ISETP.GT.U32.AND P1, PT, R19, 0x1, PT ;  /* 0x000000011300780c */ /* 0x000fd60003f24070 */
[----:B------:R-:W-:Y:S05]  /*1cb0*/  @!P0 BRA `(.L_x_33) ;  /* 0x00000000002c8947 */ /* 0x000fea0003800000 */
[----:B------:R-:W-:-:S04]  /*1cc0*/  UISETP.LT.AND UP0, UPT, UR40, 0x1, UPT ;  /* 0x000000012800788c */ /* 0x000fc8000bf01270 */
[----:B------:R-:W-:-:S04]  /*1cd0*/  USEL UR6, UR40, 0x1, UP0 ;  /* 0x0000000128067887 */ /* 0x000fc80008000000 */
[----:B------:R-:W-:-:S04]  /*1ce0*/  UIADD3 UR6, UR39, UR40, -UR6 ;  /* 0x0000002827067290 */ /* 0x000fc8000fffe806 */
[----:B------:R-:W-:-:S04]  /*1cf0*/  UIMAD.WIDE.U32 UR4, UR6, -0x55555555, URZ ;  /* 0xaaaaaaab060478a5 */ /* 0x000fc8000f8e003f */
[----:B------:R-:W-:-:S04]  /*1d00*/  USHF.R.U32.HI UR4, URZ, 0x1, UR5 ;  /* 0x000000013f047899 */ /* 0x000fc80008011605 */
[----:B------:R-:W-:-:S06]  /*1d10*/  UIMAD UR6, UR4, -0x3, UR6 ;  /* 0xfffffffd040678a4 */ /* 0x000fcc000f8e0206 */
[----:B------:R-:W-:-:S04]  /*1d20*/  IMAD.U32 R3, RZ, RZ, UR6 ;  /* 0x00000006ff037e24 */ /* 0x000fc8000f8e00ff */
[----:B------:R-:W-:-:S04]  /*1d30*/  IMAD R0, R3, 0x8, R6 ;  /* 0x0000000803007824 */ /* 0x000fc800078e0206 */
[----:B------:R-:W-:-:S05]  /*1d40*/  VIADD R3, R0, 0x18 ;  /* 0x0000001800037836 */ /* 0x000fca0000000000 */
[----:B------:R-:W-:-:S04]  /*1d50*/  PRMT R3, R22, 0x654, R3 ;  /* 0x0000065416037816 */ /* 0x000fc80000000003 */
[----:B------:R2:W-:Y:S03]  /*1d60*/  SYNCS.ARRIVE.TRANS64.RED.A1T0 RZ, [R3+URZ], RZ ;  /* 0x000000ff03ff79a7 */ /* 0x0005e6000810043f */
.L_x_33:
[----:B------:R-:W-:Y:S05]  /*1d70*/  BSYNC B0 ;  /* 0x0000000000007941 */ /* 0x000fea0003800000 */
.L_x_32:
[----:B------:R-:W-:Y:S05]  /*1d80*/  @P1 BRA `(.L_x_30) ;  /* 0x0000000000041947 */ /* 0x000fea0003800000 */
[----:B------:R-:W-:Y:S01]  /*1d90*/  BPT.TRAP 0x1 ;  /* 0x000000040000795c */ /* 0x000fe20000300000 */
.L_x_30:
[----:B------:R-:W3:Y:S01]  /*1da0*/  LDC R6, c[0x0][0x288] ;  /* 0x0000a200ff067b82 */ /* 0x000ee20000000800 */
[--C-:B------:R-:W-:Y:S01]  /*1db0*/  SHF.R.U32.HI R0, RZ, 0x2, R18.reuse ;  /* 0x00000002ff007819 */ /* 0x100fe20000011612 */
[----:B------:R-:W-:Y:S01]  /*1dc0*/  IMAD.SHL.U32 R61, R61, 0x40, RZ ;  /* 0x000000403d3d7824 */ /* 0x000fe200078e00ff */
[----:B01----:R-:W-:Y:S01]  /*1dd0*/  SHF.R.U32.HI R5, RZ, 0x7, R18 ;  /* 0x00000007ff057819 */ /* 0x003fe20000011612 */
[----:B------:R-:W-:Y:S01]  /*1de0*/  UIADD3 UR39, UR40, UR39, URZ ;  /* 0x0000002728277290 */ /* 0x000fe2000fffe03f */
[----:B--2---:R-:W-:Y:S01]  /*1df0*/  LOP3.LUT R3, R0, 0x7, RZ, 0xc0, !PT ;  /* 0x0000000700037812 */ /* 0x004fe200078ec0ff */
[C---:B------:R-:W-:Y:S01]  /*1e00*/  IMAD.SHL.U32 R10, R18.reuse, 0x2, RZ ;  /* 0x00000002120a7824 */ /* 0x040fe200078e00ff */
[----:B------:R-:W-:Y:S01]  /*1e10*/  LOP3.LUT R0, R5, 0x1, RZ, 0xc0, !PT ;  /* 0x0000000105007812 */ /* 0x000fe200078ec0ff */
[----:B------:R-:W-:Y:S01]  /*1e20*/  UISETP.GT.U32.AND UP0, UPT, UR39, 0x2, UPT ;  /* 0x000000022700788c */ /* 0x000fe2000bf04070 */
[C---:B------:R-:W-:Y:S01]  /*1e30*/  LOP3.LUT R5, R18.reuse, 0x3, RZ, 0xc0, !PT ;  /* 0x0000000312057812 */ /* 0x040fe200078ec0ff */
[----:B------:R-:W-:Y:S01]  /*1e40*/  ULDC UR7, c[0x0][0x284] ;  /* 0x0000a10000077ab9 */ /* 0x000fe20000000800 */
[----:B------:R-:W-:Y:S01]  /*1e50*/  LOP3.LUT R4, R18, 0x60, RZ, 0xc0, !PT ;  /* 0x0000006012047812 */ /* 0x000fe200078ec0ff */
[----:B------:R-:W-:Y:S01]  /*1e60*/  IMAD.SHL.U32 R8, R0, 0x40, RZ ;  /* 0x0000004000087824 */ /* 0x000fe200078e00ff */
[----:B------:R-:W-:Y:S01]  /*1e70*/  UISETP.LT.U32.AND UP0, UPT, UR40, 0x3, UP0 ;  /* 0x000000032800788c */ /* 0x000fe20008701070 */
[----:B------:R-:W-:Y:S01]  /*1e80*/  SHF.R.S32.HI R15, RZ, 0x1f, R59 ;  /* 0x0000001fff0f7819 */ /* 0x000fe2000001143b */
[----:B------:R-:W-:Y:S01]  /*1e90*/  UISETP.GE.U32.AND UP1, UPT, UR40, 0x3, UPT ;  /* 0x000000032800788c */ /* 0x000fe2000bf26070 */
[----:B------:R-:W-:Y:S01]  /*1ea0*/  SHF.R.U32.HI R4, RZ, 0x1, R4 ;  /* 0x00000001ff047819 */ /* 0x000fe20000011604 */
[----:B------:R-:W-:Y:S01]  /*1eb0*/  ULDC.64 UR8, c[0x0][0x5d0] ;  /* 0x0001740000087ab9 */ /* 0x000fe20000000a00 */
[C---:B------:R-:W-:Y:S01]  /*1ec0*/  LOP3.LUT R10, R61.reuse, 0x6, R10, 0xf8, !PT ;  /* 0x000000063d0a7812 */ /* 0x040fe200078ef80a */
[----:B------:R-:W-:Y:S01]  /*1ed0*/  UIMAD.WIDE.U32 UR4, UR39, -0x55555555, URZ ;  /* 0xaaaaaaab270478a5 */ /* 0x000fe2000f8e003f */
[--C-:B------:R-:W-:Y:S01]  /*1ee0*/  IADD3 R7, RZ, -R4, -R3.reuse ;  /* 0x80000004ff077210 */ /* 0x100fe20007ffe803 */
[----:B------:R-:W-:Y:S01]  /*1ef0*/  USEL UR6, URZ, 0x1, !UP0 ;  /* 0x000000013f067887 */ /* 0x000fe2000c000000 */
[----:B------:R-:W-:Y:S01]  /*1f00*/  LOP3.LUT R3, R8, 0x40, R3, 0xe2, !PT ;  /* 0x0000004008037812 */ /* 0x000fe200078ee203 */
[C---:B------:R-:W-:Y:S01]  /*1f10*/  IMAD.WIDE R8, R60.reuse, 0x80, RZ ;  /* 0x000000803c087825 */ /* 0x040fe200078e02ff */
[----:B---3--:R-:W-:Y:S01]  /*1f20*/  ISETP.GE.AND P0, PT, R61, R6, PT ;  /* 0x000000063d00720c */ /* 0x008fe20003f06270 */
[----:B------:R-:W-:Y:S01]  /*1f30*/  USHF.R.U32.HI UR4, URZ, 0x1, UR5 ;  /* 0x000000013f047899 */ /* 0x000fe20008011605 */
[----:B------:R-:W-:Y:S01]  /*1f40*/  SHF.R.S32.HI R11, RZ, 0x1f, R10 ;  /* 0x0000001fff0b7819 */ /* 0x000fe2000001140a */
[----:B------:R-:W-:Y:S01]  /*1f50*/  IMAD R12, R5, -0x2, R6 ;  /* 0xfffffffe050c7824 */ /* 0x000fe200078e0206 */
[----:B------:R-:W-:Y:S01]  /*1f60*/  ULOP3.LUT UR38, UR38, UR6, URZ, 0x3c, !UPT ;  /* 0x0000000626267292 */ /* 0x000fe2000f8e3c3f */
[----:B------:R-:W-:Y:S01]  /*1f70*/  IMAD.SHL.U32 R5, R60, 0x80, RZ ;  /* 0x000000803c057824 */ /* 0x000fe200078e00ff */
[----:B------:R-:W-:Y:S01]  /*1f80*/  LOP3.LUT R73, R8, R3, R4, 0xfe, !PT ;  /* 0x0000000308497212 */ /* 0x000fe200078efe04 */
[----:B------:R-:W-:Y:S01]  /*1f90*/  IMAD R6, R15, UR8, RZ ;  /* 0x000000080f067c24 */ /* 0x000fe2000f8e02ff */
[----:B------:R-:W-:Y:S01]  /*1fa0*/  UIMAD UR39, UR4, -0x3, UR39 ;  /* 0xfffffffd042778a4 */ /* 0x000fe2000f8e0227 */
[----:B------:R-:W-:Y:S01]  /*1fb0*/  IMAD R0, R0, -0x40, R7 ;  /* 0xffffffc000007824 */ /* 0x000fe200078e0207 */
[----:B------:R-:W-:Y:S01]  /*1fc0*/  ISETP.GE.OR P0, PT, R5, UR7, P0 ;  /* 0x0000000705007c0c */ /* 0x000fe20008706670 */
[C---:B------:R-:W-:Y:S01]  /*1fd0*/  IMAD R13, R59.reuse, UR9, R6 ;  /* 0x000000093b0d7c24 */ /* 0x040fe2000f8e0206 */
[----:B------:R-:W-:Y:S01]  /*1fe0*/  @UP1 ULOP3.LUT UR38, UR38, 0x1, UR4, 0x78, !UPT ;  /* 0x0000000126261892 */ /* 0x000fe2000f8e7804 */
[----:B------:R-:W-:Y:S01]  /*1ff0*/  IMAD.WIDE.U32 R6, R59, UR8, R10 ;  /* 0x000000083b067c25 */ /* 0x000fe2000f8e000a */
[----:B------:R-:W-:-:S03]  /*2000*/  IADD3 R3, -R5, UR7, R0 ;  /* 0x0000000705037c10 */ /* 0x000fc6000fffe100 */
[----:B------:R-:W-:Y:S02]  /*2010*/  IMAD.IADD R7, R7, 0x1, R13 ;  /* 0x0000000107077824 */ /* 0x000fe400078e020d */
[----:B------:R-:W-:Y:S02]  /*2020*/  IMAD.IADD R4, R12, 0x1, -R61 ;  /* 0x000000010c047824 */ /* 0x000fe400078e0a3d */
[----:B------:R-:W-:Y:S02]  /*2030*/  IMAD.MOV.U32 R0, RZ, RZ, -0x1 ;  /* 0xffffffffff007424 */ /* 0x000fe400078e00ff */
[----:B------:R-:W-:Y:S05]  /*2040*/  @P0 BRA `(.L_x_34) ;  /* 0x0000002000a40947 */ /* 0x000fea0003800000 */
[----:B------:R-:W0:Y:S01]  /*2050*/  LDC.64 R66, c[0x0][0x5c8] ;  /* 0x00017200ff427b82 */ /* 0x000e220000000a00 */
[----:B-----5:R-:W-:Y:S01]  /*2060*/  FSETP.NEU.AND P0, PT, R57, RZ, PT ;  /* 0x000000ff3900720b */ /* 0x020fe20003f0d000 */
[----:B------:R-:W-:Y:S01]  /*2070*/  BSSY B0, `(.L_x_34) ;  /* 0x0000226000007945 */ /* 0x000fe20003800000 */
[----:B------:R-:W-:-:S04]  /*2080*/  ISETP.GT.AND P2, PT, R4, RZ, PT ;  /* 0x000000ff0400720c */ /* 0x000fc80003f44270 */
[----:B------:R-:W-:Y:S01]  /*2090*/  ISETP.GT.AND P1, PT, R3, RZ, P2 ;  /* 0x000000ff0300720c */ /* 0x000fe20001724270 */
[-C--:B0-----:R-:W-:Y:S02]  /*20a0*/  IMAD R12, R9, R66.reuse, RZ ;  /* 0x00000042090c7224 */ /* 0x081fe400078e02ff */
[----:B------:R-:W-:-:S04]  /*20b0*/  IMAD.WIDE.U32 R60, R73, R66, R6 ;  /* 0x00000042493c7225 */ /* 0x000fc800078e0006 */
[----:B------:R-:W-:-:S04]  /*20c0*/  IMAD R5, R73, R67, R12 ;  /* 0x0000004349057224 */ /* 0x000fc800078e020c */
[----:B------:R-:W-:Y:S01]  /*20d0*/  IMAD.IADD R75, R61, 0x1, R5 ;  /* 0x000000013d4b7824 */ /* 0x000fe200078e0205 */
[----:B------:R-:W-:Y:S06]  /*20e0*/  @!P0 BRA `(.L_x_35) ;  /* 0x0000001400e88947 */ /* 0x000fec0003800000 */
[----:B------:R-:W0:Y:S01]  /*20f0*/  LDC.64 R64, c[0x0][0x5b8] ;  /* 0x00016e00ff407b82 */ /* 0x000e220000000a00 */
[----:B------:R-:W-:-:S07]  /*2100*/  ULDC.64 UR4, c[0x0][0x5c0] ;  /* 0x0001700000047ab9 */ /* 0x000fce0000000a00 */
[----:B------:R-:W1:Y:S08]  /*2110*/  LDC.64 R68, c[0x0][0x5b0] ;  /* 0x00016c00ff447b82 */ /* 0x000e700000000a00 */
[----:B------:R-:W2:Y:S01]  /*2120*/  LDC.64 R70, c[0x0][0x5a8] ;  /* 0x00016a00ff467b82 */ /* 0x000ea20000000a00 */
[-C--:B0-----:R-:W-:Y:S02]  /*2130*/  IMAD R6, R15, R64.reuse, RZ ;  /* 0x000000400f067224 */ /* 0x081fe400078e02ff */
[----:B------:R-:W-:-:S04]  /*2140*/  IMAD.WIDE.U32 R62, R59, R64, R10 ;  /* 0x000000403b3e7225 */ /* 0x000fc800078e000a */
[----:B------:R-:W-:Y:S02]  /*2150*/  IMAD R61, R59, R65, R6 ;  /* 0x000000413b3d7224 */ /* 0x000fe400078e0206 */
[-C--:B-1----:R-:W-:Y:S02]  /*2160*/  IMAD R8, R9, R68.reuse, RZ ;  /* 0x0000004409087224 */ /* 0x082fe400078e02ff */
[----:B------:R-:W-:Y:S02]  /*2170*/  IMAD.IADD R13, R63, 0x1, R61 ;  /* 0x000000013f0d7824 */ /* 0x000fe400078e023d */
[----:B------:R-:W-:Y:S02]  /*2180*/  IMAD.MOV.U32 R12, RZ, RZ, R62 ;  /* 0x000000ffff0c7224 */ /* 0x000fe400078e003e */
[C---:B------:R-:W-:Y:S02]  /*2190*/  IMAD R65, R73.reuse, R69, R8 ;  /* 0x0000004549417224 */ /* 0x040fe400078e0208 */
[----:B------:R-:W-:-:S04]  /*21a0*/  IMAD.WIDE.U32 R6, R73, R68, R12 ;  /* 0x0000004449067225 */ /* 0x000fc800078e000c */
[----:B------:R-:W-:Y:S01]  /*21b0*/  IMAD.IADD R5, R7, 0x1, R65 ;  /* 0x0000000107057824 */ /* 0x000fe200078e0241 */
[----:B--2---:R-:W-:-:S04]  /*21c0*/  LEA R14, P0, R6, R70, 0x1 ;  /* 0x00000046060e7211 */ /* 0x004fc800078008ff */
[----:B------:R-:W-:-:S05]  /*21d0*/  LEA.HI.X R15, R6, R71, R5, 0x1, P0 ;  /* 0x00000047060f7211 */ /* 0x000fca00000f0c05 */
[----:B------:R0:W2:Y:S01]  /*21e0*/  @P1 LDG.E.LTC128B.U16 R5, desc[UR36][R14.64] ;  /* 0x000000240e051981 */ /* 0x0000a2000c1e1520 */
[----:B------:R-:W-:Y:S01]  /*21f0*/  IMAD.WIDE.U32 R6, R73, R68, R10 ;  /* 0x0000004449067225 */ /* 0x000fe200078e000a */
[----:B------:R-:W-:Y:S03]  /*2200*/  BSSY B1, `(.L_x_36) ;  /* 0x0000013000017945 */ /* 0x000fe60003800000 */
[----:B------:R-:W-:Y:S02]  /*2210*/  IMAD.IADD R7, R65, 0x1, R7 ;  /* 0x0000000141077824 */ /* 0x000fe400078e0207 */
[----:B------:R-:W-:Y:S01]  /*2220*/  IMAD.WIDE.U32 R20, R59, R64, R6 ;  /* 0x000000403b147225 */ /* 0x000fe200078e0006 */
[----:B0-----:R-:W-:-:S03]  /*2230*/  SHF.L.U64.HI R15, R68, 0x3, R69 ;  /* 0x00000003440f7819 */ /* 0x001fc60000010245 */
[----:B------:R-:W-:Y:S01]  /*2240*/  IMAD.IADD R7, R61, 0x1, R21 ;  /* 0x000000013d077824 */ /* 0x000fe200078e0215 */
[----:B------:R-:W-:Y:S01]  /*2250*/  LEA R6, P4, R20, R70, 0x1 ;  /* 0x0000004614067211 */ /* 0x000fe200078808ff */
[----:B------:R-:W-:-:S03]  /*2260*/  IMAD.SHL.U32 R14, R68, 0x8, RZ ;  /* 0x00000008440e7824 */ /* 0x000fc600078e00ff */
[----:B------:R-:W-:Y:S01]  /*2270*/  LEA.HI.X R7, R20, R71, R7, 0x1, P4 ;  /* 0x0000004714077211 */ /* 0x000fe200020f0c07 */
[----:B--2---:R-:W-:-:S04]  /*2280*/  IMAD.U32 R8, R5, 0x10000, RZ ;  /* 0x0001000005087824 */ /* 0x004fc800078e00ff */
[----:B------:R-:W-:Y:S01]  /*2290*/  FMUL R9, R8, R57 ;  /* 0x0000003908097220 */ /* 0x000fe20000400000 */
[----:B------:R-:W-:-:S03]  /*22a0*/  LEA R8, P0, R60, UR4, 0x1 ;  /* 0x000000043c087c11 */ /* 0x000fc6000f8008ff */
[----:B------:R-:W-:Y:S01]  /*22b0*/  FFMA R24, R24, R56, R9 ;  /* 0x0000003818187223 */ /* 0x000fe20000000009 */
[----:B------:R-:W-:Y:S02]  /*22c0*/  LEA.HI.X R9, R60, UR5, R75, 0x1, P0 ;  /* 0x000000053c097c11 */ /* 0x000fe400080f0c4b */
[----:B------:R-:W-:Y:S02]  /*22d0*/  ISETP.GT.AND P0, PT, R4, 0x1, PT ;  /* 0x000000010400780c */ /* 0x000fe40003f04270 */
[----:B------:R-:W-:Y:S02]  /*22e0*/  F2FP.BF16.F32.PACK_AB R24, RZ, R24 ;  /* 0x00000018ff18723e */ /* 0x000fe400000010ff */
[----:B------:R-:W-:-:S03]  /*22f0*/  ISETP.GT.AND P3, PT, R3, RZ, P0 ;  /* 0x000000ff0300720c */ /* 0x000fc60000764270 */
[----:B------:R0:W-:Y:S10]  /*2300*/  @P1 STG.E.U16 desc[UR36][R8.64], R24 ;  /* 0x0000001808001986 */ /* 0x0001f4000c101524 */
[----:B------:R-:W-:Y:S05]  /*2310*/  @!P3 BRA `(.L_x_37) ;  /* 0x000000000004b947 */ /* 0x000fea0003800000 */
[----:B------:R1:W5:Y:S02]  /*2320*/  LDG.E.LTC128B.U16 R5, desc[UR36][R6.64+0x2] ;  /* 0x0000022406057981 */ /* 0x000364000c1e1520 */
.L_x_37:
[----:B------:R-:W-:Y:S05]  /*2330*/  BSYNC B1 ;  /* 0x0000000000017941 */ /* 0x000fea0003800000 */
.L_x_36:
[----:B-----5:R-:W-:Y:S01]  /*2340*/  IMAD.U32 R12, R5, 0x10000, RZ ;  /* 0x00010000050c7824 */ /* 0x020fe200078e00ff */
[----:B------:R-:W-:Y:S01]  /*2350*/  ISETP.GT.AND P2, PT, R3, 0x8, P2 ;  /* 0x000000080300780c */ /* 0x000fe20001744270 */
[----:B------:R-:W-:Y:S01]  /*2360*/  IMAD.WIDE.U32 R20, R73, R68, R14 ;  /* 0x0000004449147225 */ /* 0x000fe200078e000e */
[----:B0-----:R-:W-:-:S03]  /*2370*/  PRMT R24, R5, 0x7610, R24 ;  /* 0x0000761005187816 */ /* 0x001fc60000000018 */
[----:B------:R-:W-:Y:S01]  /*2380*/  FMUL R12, R12, R57 ;  /* 0x000000390c0c7220 */ /* 0x000fe20000400000 */
[----:B------:R-:W-:Y:S01]  /*2390*/  IMAD.IADD R65, R65, 0x1, R21 ;  /* 0x0000000141417824 */ /* 0x000fe200078e0215 */
[----:B------:R-:W-:Y:S02]  /*23a0*/  IADD3 R62, P1, R62, R20, RZ ;  /* 0x000000143e3e7210 */ /* 0x000fe40007f3e0ff */
[----:B------:R-:W-:-:S03]  /*23b0*/  FFMA R12, R25, R56, R12 ;  /* 0x00000038190c7223 */ /* 0x000fc6000000000c */
[----:B------:R-:W-:Y:S02]  /*23c0*/  IMAD.X R13, R65, 0x1, R13, P1 ;  /* 0x00000001410d7824 */ /* 0x000fe400008e060d */
[----:B------:R-:W-:Y:S02]  /*23d0*/  F2FP.BF16.F32.PACK_AB R12, RZ, R12 ;  /* 0x0000000cff0c723e */ /* 0x000fe400000010ff */
[----:B------:R-:W-:Y:S02]  /*23e0*/  LEA R14, P1, R62, R70, 0x1 ;  /* 0x000000463e0e7211 */ /* 0x000fe400078208ff */
[----:B------:R-:W-:Y:S02]  /*23f0*/  PRMT R21, R12, 0x7610, R21 ;  /* 0x000076100c157816 */ /* 0x000fe40000000015 */
[----:B------:R-:W-:-:S03]  /*2400*/  LEA.HI.X R15, R62, R71, R13, 0x1, P1 ;  /* 0x000000473e0f7211 */ /* 0x000fc600008f0c0d */
[----:B------:R0:W-:Y:S04]  /*2410*/  @P3 STG.E.U16 desc[UR36][R8.64+0x2], R21 ;  /* 0x0000021508003986 */ /* 0x0001e8000c101524 */
[----:B------:R-:W2:Y:S01]  /*2420*/  @P2 LDG.E.LTC128B.U16 R24, desc[UR36][R14.64] ;  /* 0x000000240e182981 */ /* 0x000ea2000c1e1520 */
[----:B------:R-:W-:Y:S01]  /*2430*/  IADD3 R20, P1, R10, R20, RZ ;  /* 0x000000140a147210 */ /* 0x000fe20007f3e0ff */
[----:B------:R-:W-:Y:S01]  /*2440*/  BSSY B1, `(.L_x_38) ;  /* 0x0000011000017945 */ /* 0x000fe20003800000 */
[C---:B------:R-:W-:Y:S02]  /*2450*/  SHF.L.U64.HI R13, R66.reuse, 0x4, R67 ;  /* 0x00000004420d7819 */ /* 0x040fe40000010243 */
[----:B------:R-:W-:Y:S01]  /*2460*/  ISETP.GT.AND P0, PT, R3, 0x8, P0 ;  /* 0x000000080300780c */ /* 0x000fe20000704270 */
[----:B0-----:R-:W-:Y:S01]  /*2470*/  IMAD.X R21, R11, 0x1, R65, P1 ;  /* 0x000000010b157824 */ /* 0x001fe200008e0641 */
[----:B------:R-:W-:Y:S01]  /*2480*/  LEA R12, P1, R66, R8, 0x4 ;  /* 0x00000008420c7211 */ /* 0x000fe200078220ff */
[----:B------:R-:W-:-:S04]  /*2490*/  IMAD.WIDE.U32 R20, R59, R64, R20 ;  /* 0x000000403b147225 */ /* 0x000fc800078e0014 */
[----:B------:R-:W-:Y:S02]  /*24a0*/  IMAD.X R13, R13, 0x1, R9, P1 ;  /* 0x000000010d0d7824 */ /* 0x000fe400008e0609 */
[----:B------:R-:W-:Y:S02]  /*24b0*/  IMAD.IADD R11, R61, 0x1, R21 ;  /* 0x000000013d0b7824 */ /* 0x000fe400078e0215 */
[----:B--2---:R-:W-:-:S04]  /*24c0*/  IMAD.U32 R10, R24, 0x10000, RZ ;  /* 0x00010000180a7824 */ /* 0x004fc800078e00ff */
[----:B------:R-:W-:Y:S01]  /*24d0*/  FMUL R5, R10, R57 ;  /* 0x000000390a057220 */ /* 0x000fe20000400000 */
[----:B------:R-:W-:-:S03]  /*24e0*/  LEA R10, P3, R20, R70, 0x1 ;  /* 0x00000046140a7211 */ /* 0x000fc600078608ff */
[----:B------:R-:W-:Y:S01]  /*24f0*/  FFMA R5, R26, R56, R5 ;  /* 0x000000381a057223 */ /* 0x000fe20000000005 */
[----:B------:R-:W-:-:S04]  /*2500*/  LEA.HI.X R11, R20, R71, R11, 0x1, P3 ;  /* 0x00000047140b7211 */ /* 0x000fc800018f0c0b */
[----:B------:R-:W-:-:S05]  /*2510*/  F2FP.BF16.F32.PACK_AB R5, RZ, R5 ;  /* 0x00000005ff05723e */ /* 0x000fca00000010ff */
[----:B------:R0:W-:Y:S01]  /*2520*/  @P2 STG.E.U16 desc[UR36][R12.64], R5 ;  /* 0x000000050c002986 */ /* 0x0001e2000c101524 */
[----:B------:R-:W-:Y:S05]  /*2530*/  @!P0 BRA `(.L_x_39) ;  /* 0x0000000000048947 */ /* 0x000fea0003800000 */
[----:B------:R2:W5:Y:S02]  /*2540*/  LDG.E.LTC128B.U16 R24, desc[UR36][R10.64+0x2] ;  /* 0x000002240a187981 */ /* 0x000564000c1e1520 */
.L_x_39:
[----:B------:R-:W-:Y:S05]  /*2550*/  BSYNC B1 ;  /* 0x0000000000017941 */ /* 0x000fea0003800000 */
.L_x_38:
[----:B-----5:R-:W-:Y:S01]  /*2560*/  IMAD.U32 R14, R24, 0x10000, RZ ;  /* 0x00010000180e7824 */ /* 0x020fe200078e00ff */
[----:B------:R-:W-:Y:S01]  /*2570*/  ISETP.GT.AND P1, PT, R4, 0x8, PT ;  /* 0x000000080400780c */ /* 0x000fe20003f24270 */
[----:B------:R-:W-:Y:S02]  /*2580*/  BSSY B1, `(.L_x_40) ;  /* 0x0000008000017945 */ /* 0x000fe40003800000 */
[----:B------:R-:W-:Y:S01]  /*2590*/  FMUL R14, R14, R57 ;  /* 0x000000390e0e7220 */ /* 0x000fe20000400000 */
[----:B------:R-:W-:-:S03]  /*25a0*/  ISETP.GT.AND P2, PT, R3, RZ, P1 ;  /* 0x000000ff0300720c */ /* 0x000fc60000f44270 */
[----:B------:R-:W-:-:S05]  /*25b0*/  FFMA R14, R27, R56, R14 ;  /* 0x000000381b0e7223 */ /* 0x000fca000000000e */
[----:B------:R-:W-:-:S05]  /*25c0*/  F2FP.BF16.F32.PACK_AB R14, RZ, R14 ;  /* 0x0000000eff0e723e */ /* 0x000fca00000010ff */
[----:B------:R3:W-:Y:S01]  /*25d0*/  @P0 STG.E.U16 desc[UR36][R12.64+0x2], R14 ;  /* 0x0000020e0c000986 */ /* 0x0007e2000c101524 */
[----:B------:R-:W-:Y:S05]  /*25e0*/  @!P2 BRA `(.L_x_41) ;  /* 0x000000000004a947 */ /* 0x000fea0003800000 */
[----:B------:R4:W5:Y:S02]  /*25f0*/  LDG.E.LTC128B.U16 R24, desc[UR36][R6.64+0x10] ;  /* 0x0000102406187981 */ /* 0x000964000c1e1520 */
.L_x_41:
[----:B------:R-:W-:Y:S05]  /*2600*/  BSYNC B1 ;  /* 0x0000000000017941 */ /* 0x000fea0003800000 */
.L_x_40:
[----:B---3-5:R-:W-:Y:S01]  /*2610*/  IMAD.U32 R14, R24, 0x10000, RZ ;  /* 0x00010000180e7824 */ /* 0x028fe200078e00ff */
[----:B------:R-:W-:Y:S01]  /*2620*/  ISETP.GT.AND P0, PT, R4, 0x9, PT ;  /* 0x000000090400780c */ /* 0x000fe20003f04270 */
[----:B------:R-:W-:Y:S02]  /*2630*/  BSSY B1, `(.L_x_42) ;  /* 0x0000008000017945 */ /* 0x000fe40003800000 */
[----:B0-----:R-:W-:Y:S01]  /*2640*/  FMUL R5, R14, R57 ;  /* 0x000000390e057220 */ /* 0x001fe20000400000 */
[----:B------:R-:W-:-:S03]  /*2650*/  ISETP.GT.AND P3, PT, R3, RZ, P0 ;  /* 0x000000ff0300720c */ /* 0x000fc60000764270 */
[----:B------:R-:W-:-:S05]  /*2660*/  FFMA R5, R28, R56, R5 ;  /* 0x000000381c057223 */ /* 0x000fca0000000005 */
[----:B------:R-:W-:-:S05]  /*2670*/  F2FP.BF16.F32.PACK_AB R5, RZ, R5 ;  /* 0x00000005ff05723e */ /* 0x000fca00000010ff */
[----:B------:R0:W-:Y:S01]  /*2680*/  @P2 STG.E.U16 desc[UR36][R8.64+0x10], R5 ;  /* 0x0000100508002986 */ /* 0x0001e2000c101524 */
[----:B------:R-:W-:Y:S05]  /*2690*/  @!P3 BRA `(.L_x_43) ;  /* 0x000000000004b947 */ /* 0x000fea0003800000 */
[----:B------:R3:W5:Y:S02]  /*26a0*/  LDG.E.LTC128B.U16 R24, desc[UR36][R6.64+0x12] ;  /* 0x0000122406187981 */ /* 0x000764000c1e1520 */
.L_x_43:
[----:B------:R-:W-:Y:S05]  /*26b0*/  BSYNC B1 ;  /* 0x0000000000017941 */ /* 0x000fea0003800000 */
.L_x_42:
[----:B-----5:R-:W-:Y:S01]  /*26c0*/  IMAD.U32 R14, R24, 0x10000, RZ ;  /* 0x00010000180e7824 */ /* 0x020fe200078e00ff */
[----:B------:R-:W-:Y:S01]  /*26d0*/  ISETP.GT.AND P1, PT, R3, 0x8, P1 ;  /* 0x000000080300780c */ /* 0x000fe20000f24270 */
[----:B------:R-:W-:Y:S02]  /*26e0*/  BSSY B1, `(.L_x_44) ;  /* 0x0000007000017945 */ /* 0x000fe40003800000 */
[----:B------:R-:W-:-:S04]  /*26f0*/  FMUL R14, R14, R57 ;  /* 0x000000390e0e7220 */ /* 0x000fc80000400000 */
[----:B------:R-:W-:-:S05]  /*2700*/  FFMA R14, R29, R56, R14 ;  /* 0x000000381d0e7223 */ /* 0x000fca000000000e */
[----:B------:R-:W-:-:S05]  /*2710*/  F2FP.BF16.F32.PACK_AB R14, RZ, R14 ;  /* 0x0000000eff0e723e */ /* 0x000fca00000010ff */
[----:B------:R0:W-:Y:S01]  /*2720*/  @P3 STG.E.U16 desc[UR36][R8.64+0x12], R14 ;  /* 0x0000120e08003986 */ /* 0x0001e2000c101524 */
[----:B------:R-:W-:Y:S05]  /*2730*/  @!P1 BRA `(.L_x_45) ;  /* 0x0000000000049947 */ /* 0x000fea0003800000 */
[----:B------:R0:W5:Y:S02]  /*2740*/  LDG.E.LTC128B.U16 R24, desc[UR36][R10.64+0x10] ;  /* 0x000010240a187981 */ /* 0x000164000c1e1520 */
.L_x_45:
[----:B------:R-:W-:Y:S05]  /*2750*/  BSYNC B1 ;  /* 0x0000000000017941 */ /* 0x000fea0003800000 */
.L_x_44:
[----:B0----5:R-:W-:Y:S01]  /*2760*/  IMAD.U32 R14, R24, 0x10000, RZ ;  /* 0x00010000180e7824 */ /* 0x021fe200078e00ff */
        /* <DEDUP_REMOVED lines=8> */
.L_x_47:
[----:B------:R-:W-:Y:S05]  /*27f0*/  BSYNC B1 ;  /* 0x0000000000017941 */ /* 0x000fea0003800000 */
.L_x_46:
        /* <DEDUP_REMOVED lines=10> */
.L_x_49:
[----:B------:R-:W-:Y:S05]  /*28a0*/  BSYNC B1 ;  /* 0x0000000000017941 */ /* 0x000fea0003800000 */
.L_x_48:
[----:B0----5:R-:W-:Y:S01]  /*28b0*/  IMAD.U32 R14, R24, 0x10000, RZ ;  /* 0x00010000180e7824 */ /* 0x021fe200078e00ff */
        /* <DEDUP_REMOVED lines=9> */
.L_x_51:
[----:B------:R-:W-:Y:S05]  /*2950*/  BSYNC B1 ;  /* 0x0000000000017941 */ /* 0x000fea0003800000 */
.L_x_50:
        /* <DEDUP_REMOVED lines=9> */
.L_x_53:
[----:B------:R-:W-:Y:S05]  /*29f0*/  BSYNC B1 ;  /* 0x0000000000017941 */ /* 0x000fea0003800000 */
.L_x_52:
        /* <DEDUP_REMOVED lines=9> */
.L_x_55:
[----:B------:R-:W-:Y:S05]  /*2a90*/  BSYNC B1 ;  /* 0x0000000000017941 */ /* 0x000fea0003800000 */
.L_x_54:
        /* <DEDUP_REMOVED lines=10> */
.L_x_57:
[----:B------:R-:W-:Y:S05]  /*2b40*/  BSYNC B1 ;  /* 0x0000000000017941 */ /* 0x000fea0003800000 */
.L_x_56:
        /* <DEDUP_REMOVED lines=10> */
.L_x_59:
[----:B------:R-:W-:Y:S05]  /*2bf0*/  BSYNC B1 ;  /* 0x0000000000017941 */ /* 0x000fea0003800000 */
.L_x_58:
        /* <DEDUP_REMOVED lines=9> */
.L_x_61:
[----:B------:R-:W-:Y:S05]  /*2c90*/  BSYNC B1 ;  /* 0x0000000000017941 */ /* 0x000fea0003800000 */
.L_x_60:
        /* <DEDUP_REMOVED lines=9> */
.L_x_63:
[----:B------:R-:W-:Y:S05]  /*2d30*/  BSYNC B1 ;  /* 0x0000000000017941 */ /* 0x000fea0003800000 */
.L_x_62:
        /* <DEDUP_REMOVED lines=10> */
.L_x_65:
[----:B------:R-:W-:Y:S05]  /*2de0*/  BSYNC B1 ;  /* 0x0000000000017941 */ /* 0x000fea0003800000 */
.L_x_64:
        /* <DEDUP_REMOVED lines=10> */
.L_x_67:
[----:B------:R-:W-:Y:S05]  /*2e90*/  BSYNC B1 ;  /* 0x0000000000017941 */ /* 0x000fea0003800000 */
.L_x_66:
        /* <DEDUP_REMOVED lines=9> */
.L_x_69:
[----:B------:R-:W-:Y:S05]  /*2f30*/  BSYNC B1 ;  /* 0x0000000000017941 */ /* 0x000fea0003800000 */
.L_x_68:
        /* <DEDUP_REMOVED lines=9> */
.L_x_71:
[----:B------:R-:W-:Y:S05]  /*2fd0*/  BSYNC B1 ;  /* 0x0000000000017941 */ /* 0x000fea0003800000 */
.L_x_70:
        /* <DEDUP_REMOVED lines=10> */
.L_x_73:
[----:B------:R-:W-:Y:S05]  /*3080*/  BSYNC B1 ;  /* 0x0000000000017941 */ /* 0x000fea0003800000 */
.L_x_72:
        /* <DEDUP_REMOVED lines=10> */
.L_x_75:
[----:B------:R-:W-:Y:S05]  /*3130*/  BSYNC B1 ;  /* 0x0000000000017941 */ /* 0x000fea0003800000 */
.L_x_74:
        /* <DEDUP_REMOVED lines=9> */
.L_x_77:
[----:B------:R-:W-:Y:S05]  /*31d0*/  BSYNC B1 ;  /* 0x0000000000017941 */ /* 0x000fea0003800000 */
.L_x_76:
        /* <DEDUP_REMOVED lines=9> */
.L_x_79:
[----:B------:R-:W-:Y:S05]  /*3270*/  BSYNC B1 ;  /* 0x0000000000017941 */ /* 0x000fea0003800000 */
.L_x_78:
        /* <DEDUP_REMOVED lines=10> */
.L_x_81:
[----:B------:R-:W-:Y:S05]  /*3320*/  BSYNC B1 ;  /* 0x0000000000017941 */ /* 0x000fea0003800000 */
.L_x_80:
        /* <DEDUP_REMOVED lines=10> */
.L_x_83:
[----:B------:R-:W-:Y:S05]  /*33d0*/  BSYNC B1 ;  /* 0x0000000000017941 */ /* 0x000fea0003800000 */
.L_x_82:
        /* <DEDUP_REMOVED lines=9> */
.L_x_85:
[----:B------:R-:W-:Y:S05]  /*3470*/  BSYNC B1 ;  /* 0x0000000000017941 */ /* 0x000fea0003800000 */
.L_x_84:
        /* <DEDUP_REMOVED lines=9> */
.L_x_87:
[----:B------:R-:W-:Y:S05]  /*3510*/  BSYNC B1 ;  /* 0x0000000000017941 */ /* 0x000fea0003800000 */
.L_x_86:
        /* <DEDUP_REMOVED lines=10> */
.L_x_89:
[----:B------:R-:W-:Y:S05]  /*35c0*/  BSYNC B1 ;  /* 0x0000000000017941 */ /* 0x000fea0003800000 */
.L_x_88:
[----:B0----5:R-:W-:Y:S01]  /*35d0*/  IMAD.U32 R14, R24, 0x10000, RZ ;  /* 0x00010000180e7824 */ /* 0x021fe200078e00ff */
[----:B------:R-:W-:Y:S01]  /*35e0*/  ISETP.GT.AND P0, PT, R4, 0x39, PT ;  /* 0x000000390400780c */ /* 0x000fe20003f04270 */
[----:B------:R-:W-:Y:S01]  /*35f0*/  @P2 IMAD.MOV.U32 R4, RZ, RZ, R8 ;  /* 0x000000ffff042224 */ /* 0x000fe200078e0008 */
[----:B------:R-:W-:Y:S01]  /*3600*/  BSSY B1, `(.L_x_90) ;  /* 0x000000a000017945 */ /* 0x000fe20003800000 */
[----:B------:R-:W-:Y:S01]  /*3610*/  FMUL R5, R14, R57 ;  /* 0x000000390e057220 */ /* 0x000fe20000400000 */
[----:B------:R-:W-:-:S03]  /*3620*/  ISETP.GT.AND P3, PT, R3, RZ, P0 ;  /* 0x000000ff0300720c */ /* 0x000fc60000764270 */
[----:B------:R-:W-:-:S05]  /*3630*/  FFMA R5, R52, R56, R5 ;  /* 0x0000003834057223 */ /* 0x000fca0000000005 */
[----:B------:R-:W-:-:S04]  /*3640*/  F2FP.BF16.F32.PACK_AB R5, RZ, R5 ;  /* 0x00000005ff05723e */ /* 0x000fc800000010ff */
[----:B------:R-:W-:Y:S01]  /*3650*/  PRMT R14, R5, 0x7610, R14 ;  /* 0x00007610050e7816 */ /* 0x000fe2000000000e */
[----:B------:R-:W-:-:S05]  /*3660*/  @P2 IMAD.MOV.U32 R5, RZ, RZ, R9 ;  /* 0x000000ffff052224 */ /* 0x000fca00078e0009 */
[----:B------:R0:W-:Y:S01]  /*3670*/  @P2 STG.E.U16 desc[UR36][R4.64+0x70], R14 ;  /* 0x0000700e04002986 */ /* 0x0001e2000c101524 */
[----:B------:R-:W-:Y:S05]  /*3680*/  @!P3 BRA `(.L_x_91) ;  /* 0x000000000004b947 */ /* 0x000fea0003800000 */
[----:B------:R0:W5:Y:S02]  /*3690*/  LDG.E.LTC128B.U16 R24, desc[UR36][R6.64+0x72] ;  /* 0x0000722406187981 */ /* 0x000164000c1e1520 */
.L_x_91:
[----:B------:R-:W-:Y:S05]  /*36a0*/  BSYNC B1 ;  /* 0x0000000000017941 */ /* 0x000fea0003800000 */
.L_x_90:
        /* <DEDUP_REMOVED lines=9> */
.L_x_93:
[----:B------:R-:W-:Y:S05]  /*3740*/  BSYNC B1 ;  /* 0x0000000000017941 */ /* 0x000fea0003800000 */
.L_x_92:
[----:B0----5:R-:W-:Y:S01]  /*3750*/  IMAD.U32 R4, R24, 0x10000, RZ ;  /* 0x0001000018047824 */ /* 0x021fe200078e00ff */
[----:B------:R-:W-:Y:S01]  /*3760*/  ISETP.GT.AND P0, PT, R3, 0x8, P0 ;  /* 0x000000080300780c */ /* 0x000fe20000704270 */
[----:B------:R-:W-:Y:S02]  /*3770*/  BSSY B1, `(.L_x_94) ;  /* 0x000000a000017945 */ /* 0x000fe40003800000 */
[----:B------:R-:W-:Y:S01]  /*3780*/  FMUL R5, R4, R57 ;  /* 0x0000003904057220 */ /* 0x000fe20000400000 */
[----:B------:R-:W-:-:S03]  /*3790*/  @P1 IMAD.MOV.U32 R4, RZ, RZ, R12 ;  /* 0x000000ffff041224 */ /* 0x000fc600078e000c */
[----:B------:R-:W-:-:S05]  /*37a0*/  FFMA R5, R54, R56, R5 ;  /* 0x0000003836057223 */ /* 0x000fca0000000005 */
[----:B------:R-:W-:-:S04]  /*37b0*/  F2FP.BF16.F32.PACK_AB R5, RZ, R5 ;  /* 0x00000005ff05723e */ /* 0x000fc800000010ff */
[----:B-1-34-:R-:W-:Y:S01]  /*37c0*/  PRMT R6, R5, 0x7610, R6 ;  /* 0x0000761005067816 */ /* 0x01afe20000000006 */
[----:B------:R-:W-:-:S05]  /*37d0*/  @P1 IMAD.MOV.U32 R5, RZ, RZ, R13 ;  /* 0x000000ffff051224 */ /* 0x000fca00078e000d */
[----:B------:R0:W-:Y:S01]  /*37e0*/  @P1 STG.E.U16 desc[UR36][R4.64+0x70], R6 ;  /* 0x0000700604001986 */ /* 0x0001e2000c101524 */
[----:B------:R-:W-:Y:S05]  /*37f0*/  @!P0 BRA `(.L_x_95) ;  /* 0x0000000000048947 */ /* 0x000fea0003800000 */
[----:B------:R1:W5:Y:S02]  /*3800*/  LDG.E.LTC128B.U16 R24, desc[UR36][R10.64+0x72] ;  /* 0x000072240a187981 */ /* 0x000364000c1e1520 */
.L_x_95:
[----:B------:R-:W-:Y:S05]  /*3810*/  BSYNC B1 ;  /* 0x0000000000017941 */ /* 0x000fea0003800000 */
.L_x_94:
[----:B------:R-:W-:Y:S05]  /*3820*/  @!P0 BRA `(.L_x_96) ;  /* 0x0000000800a88947 */ /* 0x000fea0003800000 */
[----:B-----5:R-:W-:-:S04]  /*3830*/  IMAD.U32 R24, R24, 0x10000, RZ ;  /* 0x0001000018187824 */ /* 0x020fc800078e00ff */
[----:B------:R-:W-:-:S04]  /*3840*/  FMUL R24, R24, R57 ;  /* 0x0000003918187220 */ /* 0x000fc80000400000 */
[----:B------:R-:W-:-:S05]  /*3850*/  FFMA R24, R55, R56, R24 ;  /* 0x0000003837187223 */ /* 0x000fca0000000018 */
[----:B------:R-:W-:-:S05]  /*3860*/  F2FP.BF16.F32.PACK_AB R24, RZ, R24 ;  /* 0x00000018ff18723e */ /* 0x000fca00000010ff */
[----:B------:R3:W-:Y:S01]  /*3870*/  STG.E.U16 desc[UR36][R12.64+0x72], R24 ;  /* 0x000072180c007986 */ /* 0x0007e2000c101524 */
[----:B------:R-:W-:Y:S05]  /*3880*/  BRA `(.L_x_96) ;  /* 0x0000000800907947 */ /* 0x000fea0003800000 */
.L_x_35:
[----:B------:R-:W-:Y:S01]  /*3890*/  ISETP.GT.AND P0, PT, R4, 0x1, PT ;  /* 0x000000010400780c */ /* 0x000fe20003f04270 */
[----:B------:R-:W-:Y:S01]  /*38a0*/  ULDC.64 UR4, c[0x0][0x5c0] ;  /* 0x0001700000047ab9 */ /* 0x000fe20000000a00 */
[-C--:B------:R-:W-:Y:S01]  /*38b0*/  FMUL R24, R24, R56.reuse ;  /* 0x0000003818187220 */ /* 0x080fe20000400000 */
[-C--:B------:R-:W-:Y:S01]  /*38c0*/  FMUL R25, R25, R56.reuse ;  /* 0x0000003819197220 */ /* 0x080fe20000400000 */
[----:B------:R-:W-:Y:S01]  /*38d0*/  ISETP.GT.AND P3, PT, R3, RZ, P0 ;  /* 0x000000ff0300720c */ /* 0x000fe20000764270 */
[-C--:B------:R-:W-:Y:S01]  /*38e0*/  FMUL R26, R26, R56.reuse ;  /* 0x000000381a1a7220 */ /* 0x080fe20000400000 */
[----:B------:R-:W-:Y:S01]  /*38f0*/  LEA R6, P4, R60, UR4, 0x1 ;  /* 0x000000043c067c11 */ /* 0x000fe2000f8808ff */
[----:B------:R-:W-:Y:S01]  /*3900*/  FMUL R27, R27, R56 ;  /* 0x000000381b1b7220 */ /* 0x000fe20000400000 */
[----:B------:R-:W-:Y:S01]  /*3910*/  F2FP.BF16.F32.PACK_AB R24, RZ, R24 ;  /* 0x00000018ff18723e */ /* 0x000fe200000010ff */
[-C--:B------:R-:W-:Y:S01]  /*3920*/  FMUL R28, R28, R56.reuse ;  /* 0x000000381c1c7220 */ /* 0x080fe20000400000 */
[----:B------:R-:W-:Y:S01]  /*3930*/  LEA.HI.X R7, R60, UR5, R75, 0x1, P4 ;  /* 0x000000053c077c11 */ /* 0x000fe2000a0f0c4b */
[-C--:B------:R-:W-:Y:S01]  /*3940*/  FMUL R29, R29, R56.reuse ;  /* 0x000000381d1d7220 */ /* 0x080fe20000400000 */
[----:B------:R-:W-:Y:S01]  /*3950*/  F2FP.BF16.F32.PACK_AB R25, RZ, R25 ;  /* 0x00000019ff19723e */ /* 0x000fe200000010ff */
[-C--:B------:R-:W-:Y:S01]  /*3960*/  FMUL R30, R30, R56.reuse ;  /* 0x000000381e1e7220 */ /* 0x080fe20000400000 */
[----:B------:R-:W-:Y:S01]  /*3970*/  SHF.L.U64.HI R67, R66, 0x4, R67 ;  /* 0x0000000442437819 */ /* 0x000fe20000010243 */
[----:B------:R-:W-:Y:S01]  /*3980*/  @P1 STG.E.U16 desc[UR36][R6.64], R24 ;  /* 0x0000001806001986 */ /* 0x000fe2000c101524 */
[----:B------:R-:W-:Y:S01]  /*3990*/  ISETP.GT.AND P1, PT, R4, 0x8, PT ;  /* 0x000000080400780c */ /* 0x000fe20003f24270 */
[----:B------:R-:W-:Y:S01]  /*39a0*/  FMUL R31, R31, R56 ;  /* 0x000000381f1f7220 */ /* 0x000fe20000400000 */
[C---:B------:R-:W-:Y:S01]  /*39b0*/  ISETP.GT.AND P4, PT, R3.reuse, 0x8, P0 ;  /* 0x000000080300780c */ /* 0x040fe20000784270 */
[----:B------:R-:W-:Y:S01]  /*39c0*/  @P3 STG.E.U16 desc[UR36][R6.64+0x2], R25 ;  /* 0x0000021906003986 */ /* 0x000fe2000c101524 */
[----:B------:R-:W-:Y:S01]  /*39d0*/  LEA R8, P3, R66, R6, 0x4 ;  /* 0x0000000642087211 */ /* 0x000fe200078620ff */
[-C--:B------:R-:W-:Y:S01]  /*39e0*/  FMUL R32, R32, R56.reuse ;  /* 0x0000003820207220 */ /* 0x080fe20000400000 */
[----:B------:R-:W-:Y:S01]  /*39f0*/  ISETP.GT.AND P2, PT, R3, 0x8, P2 ;  /* 0x000000080300780c */ /* 0x000fe20001744270 */
[-C--:B------:R-:W-:Y:S01]  /*3a00*/  FMUL R33, R33, R56.reuse ;  /* 0x0000003821217220 */ /* 0x080fe20000400000 */
[----:B------:R-:W-:Y:S01]  /*3a10*/  ISETP.GT.AND P0, PT, R4, 0x9, PT ;  /* 0x000000090400780c */ /* 0x000fe20003f04270 */
[----:B------:R-:W-:Y:S01]  /*3a20*/  IMAD.X R9, R67, 0x1, R7, P3 ;  /* 0x0000000143097824 */ /* 0x000fe200018e0607 */
[C---:B------:R-:W-:Y:S01]  /*3a30*/  ISETP.GT.AND P5, PT, R3.reuse, RZ, P1 ;  /* 0x000000ff0300720c */ /* 0x040fe20000fa4270 */
[-C--:B------:R-:W-:Y:S01]  /*3a40*/  FMUL R34, R34, R56.reuse ;  /* 0x0000003822227220 */ /* 0x080fe20000400000 */
[----:B------:R-:W-:Y:S01]  /*3a50*/  ISETP.GT.AND P3, PT, R3, RZ, P0 ;  /* 0x000000ff0300720c */ /* 0x000fe20000764270 */
[----:B------:R-:W-:Y:S01]  /*3a60*/  FMUL R35, R35, R56 ;  /* 0x0000003823237220 */ /* 0x000fe20000400000 */
[----:B------:R-:W-:Y:S01]  /*3a70*/  F2FP.BF16.F32.PACK_AB R26, RZ, R26 ;  /* 0x0000001aff1a723e */ /* 0x000fe200000010ff */
[-C--:B------:R-:W-:Y:S01]  /*3a80*/  FMUL R36, R36, R56.reuse ;  /* 0x0000003824247220 */ /* 0x080fe20000400000 */
[----:B------:R-:W-:Y:S01]  /*3a90*/  F2FP.BF16.F32.PACK_AB R27, RZ, R27 ;  /* 0x0000001bff1b723e */ /* 0x000fe200000010ff */
[----:B------:R-:W-:Y:S01]  /*3aa0*/  FMUL R37, R37, R56 ;  /* 0x0000003825257220 */ /* 0x000fe20000400000 */
[----:B------:R-:W-:Y:S01]  /*3ab0*/  F2FP.BF16.F32.PACK_AB R28, RZ, R28 ;  /* 0x0000001cff1c723e */ /* 0x000fe200000010ff */
[----:B------:R-:W-:Y:S01]  /*3ac0*/  @P2 STG.E.U16 desc[UR36][R8.64], R26 ;  /* 0x0000001a08002986 */ /* 0x000fe2000c101524 */
[----:B------:R-:W-:Y:S01]  /*3ad0*/  F2FP.BF16.F32.PACK_AB R29, RZ, R29 ;  /* 0x0000001dff1d723e */ /* 0x000fe200000010ff */
[-C--:B------:R-:W-:Y:S01]  /*3ae0*/  FMUL R38, R38, R56.reuse ;  /* 0x0000003826267220 */ /* 0x080fe20000400000 */
[----:B------:R-:W-:Y:S01]  /*3af0*/  ISETP.GT.AND P2, PT, R3, 0x8, P1 ;  /* 0x000000080300780c */ /* 0x000fe20000f44270 */
[----:B------:R-:W-:Y:S01]  /*3b00*/  @P4 STG.E.U16 desc[UR36][R8.64+0x2], R27 ;  /* 0x0000021b08004986 */ /* 0x000fe2000c101524 */
[----:B------:R-:W-:Y:S01]  /*3b10*/  ISETP.GT.AND P1, PT, R4, 0x10, PT ;  /* 0x000000100400780c */ /* 0x000fe20003f24270 */
[----:B------:R-:W-:Y:S01]  /*3b20*/  FMUL R39, R39, R56 ;  /* 0x0000003827277220 */ /* 0x000fe20000400000 */
[----:B------:R-:W-:Y:S01]  /*3b30*/  F2FP.BF16.F32.PACK_AB R30, RZ, R30 ;  /* 0x0000001eff1e723e */ /* 0x000fe200000010ff */
[----:B------:R-:W-:Y:S01]  /*3b40*/  @P5 STG.E.U16 desc[UR36][R6.64+0x10], R28 ;  /* 0x0000101c06005986 */ /* 0x000fe2000c101524 */
[C---:B------:R-:W-:Y:S01]  /*3b50*/  ISETP.GT.AND P4, PT, R3.reuse, RZ, P1 ;  /* 0x000000ff0300720c */ /* 0x040fe20000f84270 */
[-C--:B------:R-:W-:Y:S01]  /*3b60*/  FMUL R40, R40, R56.reuse ;  /* 0x0000003828287220 */ /* 0x080fe20000400000 */
[----:B------:R-:W-:Y:S01]  /*3b70*/  F2FP.BF16.F32.PACK_AB R31, RZ, R31 ;  /* 0x0000001fff1f723e */ /* 0x000fe200000010ff */
[----:B------:R-:W-:Y:S01]  /*3b80*/  @P3 STG.E.U16 desc[UR36][R6.64+0x12], R29 ;  /* 0x0000121d06003986 */ /* 0x000fe2000c101524 */
[----:B------:R-:W-:Y:S01]  /*3b90*/  ISETP.GT.AND P3, PT, R3, 0x8, P0 ;  /* 0x000000080300780c */ /* 0x000fe20000764270 */
[----:B------:R-:W-:Y:S01]  /*3ba0*/  FMUL R41, R41, R56 ;  /* 0x0000003829297220 */ /* 0x000fe20000400000 */
[----:B------:R-:W-:Y:S01]  /*3bb0*/  ISETP.GT.AND P0, PT, R4, 0x11, PT ;  /* 0x000000110400780c */ /* 0x000fe20003f04270 */
[----:B------:R-:W-:Y:S01]  /*3bc0*/  @P2 STG.E.U16 desc[UR36][R8.64+0x10], R30 ;  /* 0x0000101e08002986 */ /* 0x000fe2000c101524 */
[----:B------:R-:W-:Y:S01]  /*3bd0*/  F2FP.BF16.F32.PACK_AB R32, RZ, R32 ;  /* 0x00000020ff20723e */ /* 0x000fe200000010ff */
[-C--:B------:R-:W-:Y:S01]  /*3be0*/  FMUL R42, R42, R56.reuse ;  /* 0x000000382a2a7220 */ /* 0x080fe20000400000 */
[----:B------:R-:W-:Y:S01]  /*3bf0*/  ISETP.GT.AND P5, PT, R3, RZ, P0 ;  /* 0x000000ff0300720c */ /* 0x000fe200007a4270 */
[-C--:B------:R-:W-:Y:S01]  /*3c00*/  FMUL R43, R43, R56.reuse ;  /* 0x000000382b2b7220 */ /* 0x080fe20000400000 */
[----:B------:R-:W-:Y:S01]  /*3c10*/  ISETP.GT.AND P2, PT, R3, 0x8, P1 ;  /* 0x000000080300780c */ /* 0x000fe20000f44270 */
[-C--:B------:R-:W-:Y:S01]  /*3c20*/  FMUL R44, R44, R56.reuse ;  /* 0x000000382c2c7220 */ /* 0x080fe20000400000 */
[----:B------:R-:W-:Y:S01]  /*3c30*/  ISETP.GT.AND P1, PT, R4, 0x18, PT ;  /* 0x000000180400780c */ /* 0x000fe20003f24270 */
[-C--:B------:R-:W-:Y:S01]  /*3c40*/  FMUL R45, R45, R56.reuse ;  /* 0x000000382d2d7220 */ /* 0x080fe20000400000 */
[----:B------:R-:W-:Y:S01]  /*3c50*/  F2FP.BF16.F32.PACK_AB R33, RZ, R33 ;  /* 0x00000021ff21723e */ /* 0x000fe200000010ff */
[----:B------:R-:W-:Y:S01]  /*3c60*/  @P3 STG.E.U16 desc[UR36][R8.64+0x12], R31 ;  /* 0x0000121f08003986 */ /* 0x000fe2000c101524 */
[C---:B------:R-:W-:Y:S01]  /*3c70*/  ISETP.GT.AND P3, PT, R3.reuse, 0x8, P0 ;  /* 0x000000080300780c */ /* 0x040fe20000764270 */
[-C--:B------:R-:W-:Y:S01]  /*3c80*/  FMUL R46, R46, R56.reuse ;  /* 0x000000382e2e7220 */ /* 0x080fe20000400000 */
[----:B------:R-:W-:Y:S01]  /*3c90*/  ISETP.GT.AND P0, PT, R4, 0x19, PT ;  /* 0x000000190400780c */ /* 0x000fe20003f04270 */
[----:B------:R-:W-:Y:S01]  /*3ca0*/  @P4 STG.E.U16 desc[UR36][R6.64+0x20], R32 ;  /* 0x0000202006004986 */ /* 0x000fe2000c101524 */
[----:B------:R-:W-:Y:S01]  /*3cb0*/  ISETP.GT.AND P4, PT, R3, RZ, P1 ;  /* 0x000000ff0300720c */ /* 0x000fe20000f84270 */
[----:B------:R-:W-:Y:S01]  /*3cc0*/  FMUL R47, R47, R56 ;  /* 0x000000382f2f7220 */ /* 0x000fe20000400000 */
[----:B------:R-:W-:Y:S01]  /*3cd0*/  F2FP.BF16.F32.PACK_AB R34, RZ, R34 ;  /* 0x00000022ff22723e */ /* 0x000fe200000010ff */
[----:B------:R-:W-:Y:S01]  /*3ce0*/  @P5 STG.E.U16 desc[UR36][R6.64+0x22], R33 ;  /* 0x0000222106005986 */ /* 0x000fe2000c101524 */
[----:B------:R-:W-:Y:S01]  /*3cf0*/  ISETP.GT.AND P5, PT, R3, RZ, P0 ;  /* 0x000000ff0300720c */ /* 0x000fe200007a4270 */
[----:B------:R-:W-:Y:S01]  /*3d00*/  FMUL R48, R48, R56 ;  /* 0x0000003830307220 */ /* 0x000fe20000400000 */
[----:B------:R-:W-:Y:S01]  /*3d10*/  F2FP.BF16.F32.PACK_AB R35, RZ, R35 ;  /* 0x00000023ff23723e */ /* 0x000fe200000010ff */
[----:B------:R-:W-:Y:S01]  /*3d20*/  @P2 STG.E.U16 desc[UR36][R8.64+0x20], R34 ;  /* 0x0000202208002986 */ /* 0x000fe2000c101524 */
[----:B------:R-:W-:Y:S01]  /*3d30*/  F2FP.BF16.F32.PACK_AB R36, RZ, R36 ;  /* 0x00000024ff24723e */ /* 0x000fe200000010ff */
[-C--:B------:R-:W-:Y:S01]  /*3d40*/  FMUL R49, R49, R56.reuse ;  /* 0x0000003831317220 */ /* 0x080fe20000400000 */
[C---:B------:R-:W-:Y:S01]  /*3d50*/  ISETP.GT.AND P2, PT, R3.reuse, 0x8, P1 ;  /* 0x000000080300780c */ /* 0x040fe20000f44270 */
[----:B------:R-:W-:Y:S01]  /*3d60*/  @P3 STG.E.U16 desc[UR36][R8.64+0x22], R35 ;  /* 0x0000222308003986 */ /* 0x000fe2000c101524 */
[----:B------:R-:W-:Y:S01]  /*3d70*/  ISETP.GT.AND P1, PT, R4, 0x20, PT ;  /* 0x000000200400780c */ /* 0x000fe20003f24270 */
[-C--:B------:R-:W-:Y:S01]  /*3d80*/  FMUL R50, R50, R56.reuse ;  /* 0x0000003832327220 */ /* 0x080fe20000400000 */
[----:B------:R-:W-:Y:S01]  /*3d90*/  F2FP.BF16.F32.PACK_AB R37, RZ, R37 ;  /* 0x00000025ff25723e */ /* 0x000fe200000010ff */
[----:B------:R-:W-:Y:S01]  /*3da0*/  @P4 STG.E.U16 desc[UR36][R6.64+0x30], R36 ;  /* 0x0000302406004986 */ /* 0x000fe2000c101524 */
[----:B------:R-:W-:Y:S01]  /*3db0*/  ISETP.GT.AND P3, PT, R3, 0x8, P0 ;  /* 0x000000080300780c */ /* 0x000fe20000764270 */
[-C--:B------:R-:W-:Y:S01]  /*3dc0*/  FMUL R51, R51, R56.reuse ;  /* 0x0000003833337220 */ /* 0x080fe20000400000 */
[----:B------:R-:W-:Y:S01]  /*3dd0*/  ISETP.GT.AND P0, PT, R4, 0x21, PT ;  /* 0x000000210400780c */ /* 0x000fe20003f04270 */
[----:B------:R-:W-:Y:S01]  /*3de0*/  @P5 STG.E.U16 desc[UR36][R6.64+0x32], R37 ;  /* 0x0000322506005986 */ /* 0x000fe2000c101524 */
        /* <DEDUP_REMOVED lines=10> */
[----:B------:R-:W-:-:S02]  /*3e90*/  F2FP.BF16.F32.PACK_AB R41, RZ, R41 ;  /* 0x00000029ff29723e */ /* 0x000fc400000010ff */
[C---:B------:R-:W-:Y:S01]  /*3ea0*/  ISETP.GT.AND P1, PT, R3.reuse, 0x8, P1 ;  /* 0x000000080300780c */ /* 0x040fe20000f24270 */
[----:B------:R-:W-:Y:S01]  /*3eb0*/  @P3 STG.E.U16 desc[UR36][R8.64+0x32], R39 ;  /* 0x0000322708003986 */ /* 0x000fe2000c101524 */
[C---:B------:R-:W-:Y:S02]  /*3ec0*/  ISETP.GT.AND P2, PT, R3.reuse, 0x8, P0 ;  /* 0x000000080300780c */ /* 0x040fe40000744270 */
[C---:B------:R-:W-:Y:S01]  /*3ed0*/  ISETP.GT.AND P0, PT, R4.reuse, 0x29, PT ;  /* 0x000000290400780c */ /* 0x040fe20003f04270 */
[----:B------:R-:W-:Y:S01]  /*3ee0*/  @P4 STG.E.U16 desc[UR36][R6.64+0x40], R40 ;  /* 0x0000402806004986 */ /* 0x000fe2000c101524 */
[----:B------:R-:W-:Y:S02]  /*3ef0*/  ISETP.GT.AND P4, PT, R4, 0x28, PT ;  /* 0x000000280400780c */ /* 0x000fe40003f84270 */
[----:B------:R-:W-:Y:S01]  /*3f00*/  F2FP.BF16.F32.PACK_AB R42, RZ, R42 ;  /* 0x0000002aff2a723e */ /* 0x000fe200000010ff */
[----:B------:R-:W-:Y:S01]  /*3f10*/  @P5 STG.E.U16 desc[UR36][R6.64+0x42], R41 ;  /* 0x0000422906005986 */ /* 0x000fe2000c101524 */
[----:B------:R-:W-:-:S02]  /*3f20*/  ISETP.GT.AND P5, PT, R3, RZ, P4 ;  /* 0x000000ff0300720c */ /* 0x000fc400027a4270 */
[C---:B------:R-:W-:Y:S01]  /*3f30*/  ISETP.GT.AND P3, PT, R3.reuse, RZ, P0 ;  /* 0x000000ff0300720c */ /* 0x040fe20000764270 */
[----:B------:R-:W-:Y:S01]  /*3f40*/  @P1 STG.E.U16 desc[UR36][R8.64+0x40], R42 ;  /* 0x0000402a08001986 */ /* 0x000fe2000c101524 */
[----:B------:R-:W-:Y:S02]  /*3f50*/  F2FP.BF16.F32.PACK_AB R43, RZ, R43 ;  /* 0x0000002bff2b723e */ /* 0x000fe400000010ff */
[----:B------:R-:W-:Y:S02]  /*3f60*/  F2FP.BF16.F32.PACK_AB R44, RZ, R44 ;  /* 0x0000002cff2c723e */ /* 0x000fe400000010ff */
[C---:B------:R-:W-:Y:S01]  /*3f70*/  ISETP.GT.AND P4, PT, R3.reuse, 0x8, P4 ;  /* 0x000000080300780c */ /* 0x040fe20002784270 */
[----:B------:R-:W-:Y:S01]  /*3f80*/  @P2 STG.E.U16 desc[UR36][R8.64+0x42], R43 ;  /* 0x0000422b08002986 */ /* 0x000fe2000c101524 */
[----:B------:R-:W-:Y:S02]  /*3f90*/  F2FP.BF16.F32.PACK_AB R45, RZ, R45 ;  /* 0x0000002dff2d723e */ /* 0x000fe400000010ff */
[----:B------:R-:W-:Y:S01]  /*3fa0*/  ISETP.GT.AND P2, PT, R4, 0x31, PT ;  /* 0x000000310400780c */ /* 0x000fe20003f44270 */
[----:B------:R-:W-:Y:S01]  /*3fb0*/  @P5 STG.E.U16 desc[UR36][R6.64+0x50], R44 ;  /* 0x0000502c06005986 */ /* 0x000fe2000c101524 */
[----:B------:R-:W-:-:S02]  /*3fc0*/  ISETP.GT.AND P5, PT, R3, 0x8, P0 ;  /* 0x000000080300780c */ /* 0x000fc400007a4270 */
[C---:B------:R-:W-:Y:S01]  /*3fd0*/  ISETP.GT.AND P1, PT, R4.reuse, 0x38, PT ;  /* 0x000000380400780c */ /* 0x040fe20003f24270 */
[----:B------:R-:W-:Y:S01]  /*3fe0*/  @P3 STG.E.U16 desc[UR36][R6.64+0x52], R45 ;  /* 0x0000522d06003986 */ /* 0x000fe2000c101524 */
[C---:B------:R-:W-:Y:S02]  /*3ff0*/  ISETP.GT.AND P3, PT, R4.reuse, 0x30, PT ;  /* 0x000000300400780c */ /* 0x040fe40003f64270 */
[----:B------:R-:W-:Y:S01]  /*4000*/  ISETP.GT.AND P0, PT, R4, 0x39, PT ;  /* 0x000000390400780c */ /* 0x000fe20003f04270 */
[----:B------:R-:W-:Y:S01]  /*4010*/  @P4 IMAD.MOV.U32 R4, RZ, RZ, R8 ;  /* 0x000000ffff044224 */ /* 0x000fe200078e0008 */
[----:B------:R-:W-:Y:S01]  /*4020*/  F2FP.BF16.F32.PACK_AB R46, RZ, R46 ;  /* 0x0000002eff2e723e */ /* 0x000fe200000010ff */
[----:B------:R-:W-:Y:S01]  /*4030*/  @P4 IMAD.MOV.U32 R5, RZ, RZ, R9 ;  /* 0x000000ffff054224 */ /* 0x000fe200078e0009 */
[----:B------:R-:W-:Y:S02]  /*4040*/  F2FP.BF16.F32.PACK_AB R47, RZ, R47 ;  /* 0x0000002fff2f723e */ /* 0x000fe400000010ff */
[----:B------:R-:W-:-:S02]  /*4050*/  F2FP.BF16.F32.PACK_AB R48, RZ, R48 ;  /* 0x00000030ff30723e */ /* 0x000fc400000010ff */
[----:B------:R0:W-:Y:S01]  /*4060*/  @P4 STG.E.U16 desc[UR36][R4.64+0x50], R46 ;  /* 0x0000502e04004986 */ /* 0x0001e2000c101524 */
[C---:B------:R-:W-:Y:S02]  /*4070*/  ISETP.GT.AND P4, PT, R3.reuse, RZ, P2 ;  /* 0x000000ff0300720c */ /* 0x040fe40001784270 */
[----:B------:R-:W-:Y:S02]  /*4080*/  F2FP.BF16.F32.PACK_AB R49, RZ, R49 ;  /* 0x00000031ff31723e */ /* 0x000fe400000010ff */
[----:B------:R-:W-:Y:S02]  /*4090*/  ISETP.GT.AND P2, PT, R3, 0x8, P2 ;  /* 0x000000080300780c */ /* 0x000fe40001744270 */
[----:B------:R-:W-:Y:S02]  /*40a0*/  F2FP.BF16.F32.PACK_AB R50, RZ, R50 ;  /* 0x00000032ff32723e */ /* 0x000fe400000010ff */
[----:B------:R-:W-:Y:S02]  /*40b0*/  F2FP.BF16.F32.PACK_AB R51, RZ, R51 ;  /* 0x00000033ff33723e */ /* 0x000fe400000010ff */
[----:B------:R-:W-:Y:S01]  /*40c0*/  F2FP.BF16.F32.PACK_AB R52, RZ, R52 ;  /* 0x00000034ff34723e */ /* 0x000fe200000010ff */
[----:B0-----:R-:W-:Y:S01]  /*40d0*/  @P5 IMAD.MOV.U32 R4, RZ, RZ, R8 ;  /* 0x000000ffff045224 */ /* 0x001fe200078e0008 */
[----:B------:R-:W-:Y:S01]  /*40e0*/  F2FP.BF16.F32.PACK_AB R53, RZ, R53 ;  /* 0x00000035ff35723e */ /* 0x000fe200000010ff */
[----:B------:R-:W-:Y:S01]  /*40f0*/  @P5 IMAD.MOV.U32 R5, RZ, RZ, R9 ;  /* 0x000000ffff055224 */ /* 0x000fe200078e0009 */
[----:B------:R-:W-:-:S02]  /*4100*/  F2FP.BF16.F32.PACK_AB R54, RZ, R54 ;  /* 0x00000036ff36723e */ /* 0x000fc400000010ff */
[----:B------:R-:W-:Y:S02]  /*4110*/  F2FP.BF16.F32.PACK_AB R55, RZ, R55 ;  /* 0x00000037ff37723e */ /* 0x000fe400000010ff */
[----:B------:R0:W-:Y:S01]  /*4120*/  @P5 STG.E.U16 desc[UR36][R4.64+0x52], R47 ;  /* 0x0000522f04005986 */ /* 0x0001e2000c101524 */
[C---:B------:R-:W-:Y:S02]  /*4130*/  ISETP.GT.AND P5, PT, R3.reuse, RZ, P3 ;  /* 0x000000ff0300720c */ /* 0x040fe40001fa4270 */
[----:B------:R-:W-:-:S11]  /*4140*/  ISETP.GT.AND P3, PT, R3, 0x8, P3 ;  /* 0x000000080300780c */ /* 0x000fd60001f64270 */
[----:B0-----:R-:W-:Y:S02]  /*4150*/  @P5 IMAD.MOV.U32 R4, RZ, RZ, R6 ;  /* 0x000000ffff045224 */ /* 0x001fe400078e0006 */
[----:B------:R-:W-:-:S05]  /*4160*/  @P5 IMAD.MOV.U32 R5, RZ, RZ, R7 ;  /* 0x000000ffff055224 */ /* 0x000fca00078e0007 */
[----:B------:R0:W-:Y:S01]  /*4170*/  @P5 STG.E.U16 desc[UR36][R4.64+0x60], R48 ;  /* 0x0000603004005986 */ /* 0x0001e2000c101524 */
[C---:B------:R-:W-:Y:S02]  /*4180*/  ISETP.GT.AND P5, PT, R3.reuse, RZ, P0 ;  /* 0x000000ff0300720c */ /* 0x040fe400007a4270 */
[----:B------:R-:W-:Y:S01]  /*4190*/  ISETP.GT.AND P0, PT, R3, 0x8, P0 ;  /* 0x000000080300780c */ /* 0x000fe20000704270 */
[----:B0-----:R-:W-:Y:S02]  /*41a0*/  @P4 IMAD.MOV.U32 R4, RZ, RZ, R6 ;  /* 0x000000ffff044224 */ /* 0x001fe400078e0006 */
[----:B------:R-:W-:-:S05]  /*41b0*/  @P4 IMAD.MOV.U32 R5, RZ, RZ, R7 ;  /* 0x000000ffff054224 */ /* 0x000fca00078e0007 */
[----:B------:R0:W-:Y:S01]  /*41c0*/  @P4 STG.E.U16 desc[UR36][R4.64+0x62], R49 ;  /* 0x0000623104004986 */ /* 0x0001e2000c101524 */
[C---:B------:R-:W-:Y:S02]  /*41d0*/  ISETP.GT.AND P4, PT, R3.reuse, RZ, P1 ;  /* 0x000000ff0300720c */ /* 0x040fe40000f84270 */
[----:B------:R-:W-:Y:S01]  /*41e0*/  ISETP.GT.AND P1, PT, R3, 0x8, P1 ;  /* 0x000000080300780c */ /* 0x000fe20000f24270 */
[----:B0-----:R-:W-:Y:S02]  /*41f0*/  @P3 IMAD.MOV.U32 R4, RZ, RZ, R8 ;  /* 0x000000ffff043224 */ /* 0x001fe400078e0008 */
[----:B------:R-:W-:-:S05]  /*4200*/  @P3 IMAD.MOV.U32 R5, RZ, RZ, R9 ;  /* 0x000000ffff053224 */ /* 0x000fca00078e0009 */
[----:B------:R0:W-:Y:S02]  /*4210*/  @P3 STG.E.U16 desc[UR36][R4.64+0x60], R50 ;  /* 0x0000603204003986 */ /* 0x0001e4000c101524 */
[----:B0-----:R-:W-:Y:S02]  /*4220*/  @P2 IMAD.MOV.U32 R4, RZ, RZ, R8 ;  /* 0x000000ffff042224 */ /* 0x001fe400078e0008 */
[----:B------:R-:W-:-:S05]  /*4230*/  @P2 IMAD.MOV.U32 R5, RZ, RZ, R9 ;  /* 0x000000ffff052224 */ /* 0x000fca00078e0009 */
[----:B------:R0:W-:Y:S02]  /*4240*/  @P2 STG.E.U16 desc[UR36][R4.64+0x62], R51 ;  /* 0x0000623304002986 */ /* 0x0001e4000c101524 */
[----:B0-----:R-:W-:Y:S02]  /*4250*/  @P4 IMAD.MOV.U32 R4, RZ, RZ, R6 ;  /* 0x000000ffff044224 */ /* 0x001fe400078e0006 */
[----:B------:R-:W-:-:S05]  /*4260*/  @P4 IMAD.MOV.U32 R5, RZ, RZ, R7 ;  /* 0x000000ffff054224 */ /* 0x000fca00078e0007 */
[----:B------:R0:W-:Y:S04]  /*4270*/  @P4 STG.E.U16 desc[UR36][R4.64+0x70], R52 ;  /* 0x0000703404004986 */ /* 0x0001e8000c101524 */
[----:B------:R4:W-:Y:S01]  /*4280*/  @P5 STG.E.U16 desc[UR36][R6.64+0x72], R53 ;  /* 0x0000723506005986 */ /* 0x0009e2000c101524 */
[----:B0-----:R-:W-:Y:S02]  /*4290*/  @P1 IMAD.MOV.U32 R4, RZ, RZ, R8 ;  /* 0x000000ffff041224 */ /* 0x001fe400078e0008 */
[----:B------:R-:W-:-:S05]  /*42a0*/  @P1 IMAD.MOV.U32 R5, RZ, RZ, R9 ;  /* 0x000000ffff051224 */ /* 0x000fca00078e0009 */
[----:B------:R4:W-:Y:S04]  /*42b0*/  @P1 STG.E.U16 desc[UR36][R4.64+0x70], R54 ;  /* 0x0000703604001986 */ /* 0x0009e8000c101524 */
[----:B------:R4:W-:Y:S02]  /*42c0*/  @P0 STG.E.U16 desc[UR36][R8.64+0x72], R55 ;  /* 0x0000723708000986 */ /* 0x0009e4000c101524 */
.L_x_96:
[----:B------:R-:W-:Y:S05]  /*42d0*/  BSYNC B0 ;  /* 0x0000000000007941 */ /* 0x000fea0003800000 */
.L_x_34:
[----:B------:R-:W-:Y:S01]  /*42e0*/  ULDC UR4, c[0x0][0xc] ;  /* 0x0000030000047ab9 */ /* 0x000fe20000000800 */
[----:B------:R-:W-:Y:S01]  /*42f0*/  ULDC UR5, c[0x0][0x10] ;  /* 0x0000040000057ab9 */ /* 0x000fe20000000800 */
[----:B------:R-:W0:Y:S01]  /*4300*/  LDC R3, c[0x0][0x14] ;  /* 0x00000500ff037b82 */ /* 0x000e220000000800 */
[----:B------:R-:W-:Y:S01]  /*4310*/  UIMAD.WIDE.U32 UR4, UR4, UR5, URZ ;  /* 0x00000005040472a5 */ /* 0x000fe2000f8e003f */
[----:B------:R-:W-:Y:S02]  /*4320*/  IMAD.MOV.U32 R61, RZ, RZ, -0x1 ;  /* 0xffffffffff3d7424 */ /* 0x000fe400078e00ff */
[----:B------:R-:W-:-:S03]  /*4330*/  IMAD.MOV.U32 R59, RZ, RZ, -0x1 ;  /* 0xffffffffff3b7424 */ /* 0x000fc600078e00ff */
[----:B0-----:R-:W-:-:S04]  /*4340*/  IMAD.WIDE.U32 R16, R3, UR4, R16 ;  /* 0x0000000403107c25 */ /* 0x001fc8000f8e0010 */
[----:B------:R-:W-:Y:S01]  /*4350*/  IMAD R3, R3, UR5, RZ ;  /* 0x0000000503037c24 */ /* 0x000fe2000f8e02ff */
[----:B------:R-:W-:Y:S02]  /*4360*/  ULDC.64 UR4, c[0x0][0x650] ;  /* 0x0001940000047ab9 */ /* 0x000fe40000000a00 */
[----:B------:R-:W-:Y:S01]  /*4370*/  ISETP.GE.U32.AND P0, PT, R16, UR4, PT ;  /* 0x0000000410007c0c */ /* 0x000fe2000bf06070 */
[--C-:B------:R-:W-:Y:S01]  /*4380*/  IMAD.IADD R17, R17, 0x1, R3.reuse ;  /* 0x0000000111117824 */ /* 0x100fe200078e0203 */
[----:B------:R-:W-:-:S04]  /*4390*/  PRMT R3, RZ, 0x7610, R3 ;  /* 0x00007610ff037816 */ /* 0x000fc80000000003 */
[----:B------:R-:W-:-:S13]  /*43a0*/  ISETP.GE.U32.AND.EX P0, PT, R17, UR5, PT, P0 ;  /* 0x0000000511007c0c */ /* 0x000fda000bf06100 */
[----:B------:R-:W-:Y:S05]  /*43b0*/  @P0 BRA `(.L_x_97) ;  /* 0x0000000400640947 */ /* 0x000fea0003800000 */
[----:B---3--:R-:W0:Y:S01]  /*43c0*/  S2R R12, SR_CTAID.X ;  /* 0x00000000000c7919 */ /* 0x008e220000002500 */
[----:B-12---:R-:W1:Y:S01]  /*43d0*/  LDC.64 R10, c[0x0][0x628] ;  /* 0x00018a00ff0a7b82 */ /* 0x006e620000000a00 */
[----:B------:R-:W-:Y:S01]  /*43e0*/  ULDC UR4, c[0x0][0x150] ;  /* 0x0000540000047ab9 */ /* 0x000fe20000000800 */
[----:B----4-:R-:W-:Y:S01]  /*43f0*/  IMAD.MOV.U32 R8, RZ, RZ, R16 ;  /* 0x000000ffff087224 */ /* 0x010fe200078e0010 */
[----:B-----5:R-:W2:Y:S01]  /*4400*/  S2R R24, SR_CTAID.Y ;  /* 0x0000000000187919 */ /* 0x020ea20000002600 */
[----:B------:R-:W-:-:S04]  /*4410*/  IMAD.MOV.U32 R9, RZ, RZ, R17 ;  /* 0x000000ffff097224 */ /* 0x000fc800078e0011 */
[----:B------:R-:W3:Y:S08]  /*4420*/  LDC R21, c[0x0][0x144] ;  /* 0x00005100ff157b82 */ /* 0x000ef00000000800 */
[----:B------:R-:W4:Y:S08]  /*4430*/  LDC R0, c[0x0][0x630] ;  /* 0x00018c00ff007b82 */ /* 0x000f300000000800 */
[----:B------:R-:W2:Y:S01]  /*4440*/  LDC.64 R14, c[0x0][0x620] ;  /* 0x00018800ff0e7b82 */ /* 0x000ea20000000a00 */
[----:B-1----:R-:W-:-:S04]  /*4450*/  ISETP.NE.U32.AND P0, PT, R10, RZ, PT ;  /* 0x000000ff0a00720c */ /* 0x002fc80003f05070 */
[----:B------:R-:W-:Y:S02]  /*4460*/  ISETP.NE.AND.EX P0, PT, R11, RZ, PT, P0 ;  /* 0x000000ff0b00720c */ /* 0x000fe40003f05300 */
[----:B0-----:R-:W-:-:S05]  /*4470*/  I2FP.F32.U32 R3, R12 ;  /* 0x0000000c00037245 */ /* 0x001fca0000201000 */
[----:B------:R-:W-:-:S04]  /*4480*/  FMUL R3, R3, UR4 ;  /* 0x0000000403037c20 */ /* 0x000fc80008400000 */
[----:B------:R0:W1:Y:S02]  /*4490*/  F2I.U32.TRUNC.NTZ R20, R3 ;  /* 0x0000000300147305 */ /* 0x000064000020f000 */
[----:B---34-:R-:W-:Y:S05]  /*44a0*/  @!P0 BRA `(.L_x_98) ;  /* 0x0000000000288947 */ /* 0x018fea0003800000 */
[----:B0-----:R-:W0:Y:S02]  /*44b0*/  LDC R3, c[0x0][0x634] ;  /* 0x00018d00ff037b82 */ /* 0x001e240000000800 */
        /* <DEDUP_REMOVED lines=9> */
.L_x_98:
[----:B------:R-:W3:Y:S01]  /*4550*/  LDC.64 R28, c[0x0][0x640] ;  /* 0x00019000ff1c7b82 */ /* 0x000ee20000000a00 */
[-CC-:B------:R-:W-:Y:S01]  /*4560*/  SHF.R.U64 R59, R8, R0.reuse, R9.reuse ;  /* 0x00000000083b7219 */ /* 0x180fe20000001209 */
[----:B-1----:R-:W-:Y:S01]  /*4570*/  IMAD.MOV R20, RZ, RZ, -R20 ;  /* 0x000000ffff147224 */ /* 0x002fe200078e0a14 */
[----:B------:R-:W-:Y:S01]  /*4580*/  SHF.R.U32.HI R0, RZ, R0, R9 ;  /* 0x00000000ff007219 */ /* 0x000fe20000011609 */
[----:B------:R-:W-:Y:S01]  /*4590*/  ULDC UR4, c[0x0][0x154] ;  /* 0x0000550000047ab9 */ /* 0x000fe20000000800 */
[----:B0-----:R-:W-:Y:S01]  /*45a0*/  IADD3 R3, P0, RZ, -R59, RZ ;  /* 0x8000003bff037210 */ /* 0x001fe20007f1e0ff */
[----:B------:R-:W-:Y:S02]  /*45b0*/  IMAD R21, R21, R20, R12 ;  /* 0x0000001415157224 */ /* 0x000fe400078e020c */
[----:B------:R-:W0:Y:S01]  /*45c0*/  LDC R6, c[0x0][0x618] ;  /* 0x00018600ff067b82 */ /* 0x000e220000000800 */
[----:B------:R-:W-:Y:S02]  /*45d0*/  IMAD.MOV.U32 R7, RZ, RZ, 0x1 ;  /* 0x00000001ff077424 */ /* 0x000fe400078e00ff */
[----:B------:R-:W-:-:S04]  /*45e0*/  IMAD.X R5, RZ, RZ, ~R0, P0 ;  /* 0x000000ffff057224 */ /* 0x000fc800000e0e00 */
[-C--:B--2---:R-:W-:Y:S01]  /*45f0*/  IMAD R0, R5, R14.reuse, RZ ;  /* 0x0000000e05007224 */ /* 0x084fe200078e02ff */
[----:B------:R-:W1:Y:S01]  /*4600*/  LDC R8, c[0x0][0x608] ;  /* 0x00018200ff087b82 */ /* 0x000e620000000800 */
[----:B------:R-:W-:-:S04]  /*4610*/  IMAD.WIDE.U32 R4, R3, R14, R16 ;  /* 0x0000000e03047225 */ /* 0x000fc800078e0010 */
[----:B------:R-:W-:Y:S01]  /*4620*/  IMAD R3, R3, R15, R0 ;  /* 0x0000000f03037224 */ /* 0x000fe200078e0200 */
[----:B------:R-:W-:Y:S02]  /*4630*/  I2FP.F32.U32 R0, R24 ;  /* 0x0000001800007245 */ /* 0x000fe40000201000 */
[----:B------:R-:W2:Y:S01]  /*4640*/  LDC R26, c[0x0][0x658] ;  /* 0x00019600ff1a7b82 */ /* 0x000ea20000000800 */
[----:B------:R-:W-:Y:S01]  /*4650*/  IMAD.IADD R3, R5, 0x1, R3 ;  /* 0x0000000105037824 */ /* 0x000fe200078e0203 */
[----:B---3--:R-:W-:Y:S01]  /*4660*/  ISETP.NE.U32.AND P0, PT, R28, RZ, PT ;  /* 0x000000ff1c00720c */ /* 0x008fe20003f05070 */
[----:B------:R-:W-:Y:S01]  /*4670*/  FMUL R0, R0, UR4 ;  /* 0x0000000400007c20 */ /* 0x000fe20008400000 */
[----:B------:R-:W-:Y:S02]  /*4680*/  IMAD.MOV.U32 R5, RZ, RZ, -0x1 ;  /* 0xffffffffff057424 */ /* 0x000fe400078e00ff */
[----:B------:R-:W-:Y:S01]  /*4690*/  ISETP.NE.AND.EX P0, PT, R29, RZ, PT, P0 ;  /* 0x000000ff1d00720c */ /* 0x000fe20003f05300 */
[----:B------:R3:W4:Y:S01]  /*46a0*/  F2I.U32.TRUNC.NTZ R13, R0 ;  /* 0x00000000000d7305 */ /* 0x000722000020f000 */
[----:B------:R-:W3:Y:S01]  /*46b0*/  LDC R15, c[0x0][0x148] ;  /* 0x00005200ff0f7b82 */ /* 0x000ee20000000800 */
[----:B0-----:R-:W-:-:S02]  /*46c0*/  SHF.R.U64 R12, R4, R6, R3 ;  /* 0x00000006040c7219 */ /* 0x001fc40000001203 */
[----:B------:R-:W-:-:S05]  /*46d0*/  SHF.R.U32.HI R3, RZ, R6, R3 ;  /* 0x00000006ff037219 */ /* 0x000fca0000011603 */
[----:B------:R-:W0:Y:S01]  /*46e0*/  LDC R20, c[0x0][0x600] ;  /* 0x00018000ff147b82 */ /* 0x000e220000000800 */
[-CC-:B-1----:R-:W-:Y:S02]  /*46f0*/  SHF.R.U64 R10, R12, R8.reuse, R3.reuse ;  /* 0x000000080c0a7219 */ /* 0x182fe40000001203 */
[----:B------:R-:W-:-:S05]  /*4700*/  SHF.R.U32.HI R3, RZ, R8, R3 ;  /* 0x00000008ff037219 */ /* 0x000fca0000011603 */
[----:B------:R-:W1:Y:S01]  /*4710*/  LDC R27, c[0x0][0x648] ;  /* 0x00019200ff1b7b82 */ /* 0x000e620000000800 */
[-C--:B--2---:R-:W-:Y:S02]  /*4720*/  SHF.L.U32 R4, R5, R26.reuse, RZ ;  /* 0x0000001a05047219 */ /* 0x084fe400000006ff */
[-CC-:B------:R-:W-:Y:S02]  /*4730*/  SHF.R.U64 R14, R10, R26.reuse, R3.reuse ;  /* 0x0000001a0a0e7219 */ /* 0x180fe40000001203 */
[----:B------:R-:W-:Y:S02]  /*4740*/  SHF.R.U32.HI R5, RZ, R26, R3 ;  /* 0x0000001aff057219 */ /* 0x000fe40000011603 */
[----:B------:R-:W-:Y:S01]  /*4750*/  LOP3.LUT R25, RZ, R4, RZ, 0x33, !PT ;  /* 0x00000004ff197212 */ /* 0x000fe200078e33ff */
[----:B------:R-:W2:Y:S01]  /*4760*/  LDC R30, c[0x0][0x638] ;  /* 0x00018e00ff1e7b82 */ /* 0x000ea20000000800 */
[----:B------:R-:W-:Y:S01]  /*4770*/  SHF.L.U32 R26, R7, R26, RZ ;  /* 0x0000001a071a7219 */ /* 0x000fe200000006ff */
[----:B------:R-:W-:-:S06]  /*4780*/  IMAD.MOV.U32 R4, RZ, RZ, R14 ;  /* 0x000000ffff047224 */ /* 0x000fcc00078e000e */
[----:B------:R-:W0:Y:S01]  /*4790*/  LDC R31, c[0x0][0x610] ;  /* 0x00018400ff1f7b82 */ /* 0x000e220000000800 */
[----:B----4-:R-:W-:Y:S05]  /*47a0*/  @!P0 BRA `(.L_x_99) ;  /* 0x0000000000288947 */ /* 0x010fea0003800000 */
        /* <DEDUP_REMOVED lines=10> */
.L_x_99:
[----:B------:R-:W-:Y:S01]  /*4850*/  ISETP.NE.AND P0, PT, R2, 0x1, PT ;  /* 0x000000010200780c */ /* 0x000fe20003f05270 */
[----:B0-----:R-:W-:Y:S01]  /*4860*/  VIADD R7, R20, 0xffffffff ;  /* 0xffffffff14077836 */ /* 0x001fe20000000000 */
[----:B-1-3--:R-:W-:Y:S01]  /*4870*/  SHF.R.U64 R0, R4, R27, R5 ;  /* 0x0000001b04007219 */ /* 0x00afe20000001205 */
[----:B------:R-:W-:Y:S01]  /*4880*/  IMAD.MOV R13, RZ, RZ, -R13 ;  /* 0x000000ffff0d7224 */ /* 0x000fe200078e0a0d */
[----:B------:R-:W-:Y:S01]  /*4890*/  LOP3.LUT R5, R10, R25, RZ, 0xc0, !PT ;  /* 0x000000190a057212 */ /* 0x000fe200078ec0ff */
[----:B------:R-:W-:Y:S01]  /*48a0*/  IMAD.MOV.U32 R4, RZ, RZ, 0x1 ;  /* 0x00000001ff047424 */ /* 0x000fe200078e00ff */
[----:B------:R-:W-:Y:S01]  /*48b0*/  LOP3.LUT R12, R12, R7, RZ, 0xc0, !PT ;  /* 0x000000070c0c7212 */ /* 0x000fe200078ec0ff */
[----:B------:R-:W-:Y:S02]  /*48c0*/  IMAD.MOV R3, RZ, RZ, -R0 ;  /* 0x000000ffff037224 */ /* 0x000fe400078e0a00 */
[----:B------:R-:W-:Y:S02]  /*48d0*/  IMAD R0, R26, R0, R5 ;  /* 0x000000001a007224 */ /* 0x000fe400078e0205 */
[----:B--2---:R-:W-:-:S02]  /*48e0*/  IMAD R3, R3, R30, R14 ;  /* 0x0000001e03037224 */ /* 0x004fc400078e020e */
[----:B------:R-:W-:Y:S02]  /*48f0*/  @P0 IMAD R21, R15, R13, R24 ;  /* 0x0000000d0f150224 */ /* 0x000fe400078e0218 */
[----:B------:R-:W-:Y:S01]  /*4900*/  IMAD R5, R3, R20, R12 ;  /* 0x0000001403057224 */ /* 0x000fe200078e020c */
[----:B------:R-:W-:Y:S01]  /*4910*/  PRMT R3, R4, 0x7610, R3 ;  /* 0x0000761004037816 */ /* 0x000fe20000000003 */
[----:B------:R-:W-:-:S05]  /*4920*/  IMAD R0, R0, R31, R21 ;  /* 0x0000001f00007224 */ /* 0x000fca00078e0215 */
[----:B------:R-:W-:Y:S02]  /*4930*/  SEL R61, R5, R0, !P0 ;  /* 0x00000000053d7207 */ /* 0x000fe40004000000 */
[----:B------:R-:W-:-:S07]  /*4940*/  SEL R0, R0, R5, !P0 ;  /* 0x0000000500007207 */ /* 0x000fce0004000000 */
.L_x_97:
[----:B------:R-:W-:Y:S01]  /*4950*/  LOP3.LUT P0, RZ, R3, 0xff, RZ, 0xc0, !PT ;  /* 0x000000ff03ff7812 */ /* 0x000fe2000780c0ff */
[----:B------:R-:W-:-:S12]  /*4960*/  IMAD.MOV.U32 R60, RZ, RZ, R0 ;  /* 0x000000ffff3c7224 */ /* 0x000fd800078e0000 */
[----:B------:R-:W-:Y:S05]  /*4970*/  @P0 BRA `(.L_x_100) ;  /* 0xffffffc800140947 */ /* 0x000fea000383ffff */
[----:B------:R-:W-:Y:S05]  /*4980*/  EXIT ;  /* 0x000000000000794d */ /* 0x000fea0003800000 */
.L_x_7:
[----:B0-----:R-:W-:Y:S01]  /*4990*/  ULDC.64 UR4, c[0x0][0x650] ;  /* 0x0001940000047ab9 */ /* 0x001fe20000000a00 */
        /* <DEDUP_REMOVED lines=25> */
.L_x_102:
[----:B------:R-:W0:Y:S01]  /*4b30*/  LDC.64 R28, c[0x0][0x640] ;  /* 0x00019000ff1c7b82 */ /* 0x000e220000000a00 */
[-CC-:B------:R-:W-:Y:S01]  /*4b40*/  SHF.R.U64 R22, R12, R6.reuse, R13.reuse ;  /* 0x000000060c167219 */ /* 0x180fe2000000120d */
[----:B------:R-:W-:Y:S01]  /*4b50*/  IMAD.MOV.U32 R30, RZ, RZ, 0x1 ;  /* 0x00000001ff1e7424 */ /* 0x000fe200078e00ff */
[----:B------:R-:W-:Y:S02]  /*4b60*/  SHF.R.U32.HI R6, RZ, R6, R13 ;  /* 0x00000006ff067219 */ /* 0x000fe4000001160d */
        /* <DEDUP_REMOVED lines=8> */
[----:B------:R-:W-:Y:S01]  /*4bf0*/  IMAD.IADD R9, R9, 0x1, R11 ;  /* 0x0000000109097824 */ /* 0x000fe200078e020b */
[----:B0-----:R-:W-:-:S04]  /*4c00*/  ISETP.NE.U32.AND P0, PT, R28, RZ, PT ;  /* 0x000000ff1c00720c */ /* 0x001fc80003f05070 */
[----:B------:R-:W-:Y:S02]  /*4c10*/  ISETP.NE.AND.EX P0, PT, R29, RZ, PT, P0 ;  /* 0x000000ff1d00720c */ /* 0x000fe40003f05300 */
[----:B------:R-:W0:Y:S01]  /*4c20*/  LDC R20, c[0x0][0x600] ;  /* 0x00018000ff147b82 */ /* 0x000e220000000800 */
[-CC-:B-1----:R-:W-:Y:S01]  /*4c30*/  SHF.R.U64 R14, R8, R10.reuse, R9.reuse ;  /* 0x0000000a080e7219 */ /* 0x182fe20000001209 */
[----:B------:R-:W-:Y:S01]  /*4c40*/  IMAD.MOV.U32 R8, RZ, RZ, -0x1 ;  /* 0xffffffffff087424 */ /* 0x000fe200078e00ff */
[----:B------:R-:W-:-:S05]  /*4c50*/  SHF.R.U32.HI R9, RZ, R10, R9 ;  /* 0x0000000aff097219 */ /* 0x000fca0000011609 */
[----:B------:R-:W1:Y:S01]  /*4c60*/  LDC R26, c[0x0][0x648] ;  /* 0x00019200ff1a7b82 */ /* 0x000e620000000800 */
[-CC-:B--2---:R-:W-:Y:S02]  /*4c70*/  SHF.R.U64 R21, R14, R12.reuse, R9.reuse ;  /* 0x0000000c0e157219 */ /* 0x184fe40000001209 */
[----:B------:R-:W-:-:S05]  /*4c80*/  SHF.R.U32.HI R6, RZ, R12, R9 ;  /* 0x0000000cff067219 */ /* 0x000fca0000011609 */
[----:B------:R-:W2:Y:S01]  /*4c90*/  LDC R27, c[0x0][0x638] ;  /* 0x00018e00ff1b7b82 */ /* 0x000ea20000000800 */
[-C--:B---3--:R-:W-:Y:S02]  /*4ca0*/  SHF.L.U32 R8, R8, R25.reuse, RZ ;  /* 0x0000001908087219 */ /* 0x088fe400000006ff */
[-CC-:B------:R-:W-:Y:S02]  /*4cb0*/  SHF.R.U64 R23, R21, R25.reuse, R6.reuse ;  /* 0x0000001915177219 */ /* 0x180fe40000001206 */
[----:B------:R-:W-:Y:S02]  /*4cc0*/  LOP3.LUT R32, RZ, R8, RZ, 0x33, !PT ;  /* 0x00000008ff207212 */ /* 0x000fe400078e33ff */
[----:B------:R-:W-:Y:S01]  /*4cd0*/  SHF.R.U32.HI R9, RZ, R25, R6 ;  /* 0x00000019ff097219 */ /* 0x000fe20000011606 */
[----:B------:R-:W3:Y:S01]  /*4ce0*/  LDC R31, c[0x0][0x610] ;  /* 0x00018400ff1f7b82 */ /* 0x000ee20000000800 */
[----:B------:R-:W-:Y:S01]  /*4cf0*/  IMAD.MOV.U32 R8, RZ, RZ, R23 ;  /* 0x000000ffff087224 */ /* 0x000fe200078e0017 */
[----:B------:R-:W-:Y:S06]  /*4d00*/  @!P0 BRA `(.L_x_103) ;  /* 0x0000000000288947 */ /* 0x000fec0003800000 */
        /* <DEDUP_REMOVED lines=10> */
.L_x_103:
[----:B------:R-:W-:Y:S02]  /*4db0*/  ISETP.NE.AND P0, PT, R2, 0x1, PT ;  /* 0x000000010200780c */ /* 0x000fe40003f05270 */
[----:B-1----:R-:W-:Y:S01]  /*4dc0*/  SHF.R.U64 R6, R8, R26, R9 ;  /* 0x0000001a08067219 */ /* 0x002fe20000001209 */
[----:B0-----:R-:W-:Y:S01]  /*4dd0*/  VIADD R9, R20, 0xffffffff ;  /* 0xffffffff14097836 */ /* 0x001fe20000000000 */
[----:B------:R-:W-:Y:S02]  /*4de0*/  SHF.L.U32 R30, R30, R25, RZ ;  /* 0x000000191e1e7219 */ /* 0x000fe400000006ff */
[----:B------:R-:W-:Y:S01]  /*4df0*/  LOP3.LUT R5, R21, R32, RZ, 0xc0, !PT ;  /* 0x0000002015057212 */ /* 0x000fe200078ec0ff */
[----:B------:R-:W-:-:S04]  /*4e00*/  IMAD.MOV R8, RZ, RZ, -R6 ;  /* 0x000000ffff087224 */ /* 0x000fc800078e0a06 */
[----:B------:R-:W-:Y:S01]  /*4e10*/  IMAD R6, R30, R6, R5 ;  /* 0x000000061e067224 */ /* 0x000fe200078e0205 */
[----:B------:R-:W-:Y:S01]  /*4e20*/  LOP3.LUT R5, R14, R9, RZ, 0xc0, !PT ;  /* 0x000000090e057212 */ /* 0x000fe200078ec0ff */
[----:B------:R-:W-:Y:S02]  /*4e30*/  @P0 IMAD R3, R7, R24, R4 ;  /* 0x0000001807030224 */ /* 0x000fe400078e0204 */
[----:B--2---:R-:W-:Y:S02]  /*4e40*/  IMAD R4, R8, R27, R23 ;  /* 0x0000001b08047224 */ /* 0x004fe400078e0217 */
[----:B---3--:R-:W-:Y:S02]  /*4e50*/  IMAD R3, R6, R31, R3 ;  /* 0x0000001f06037224 */ /* 0x008fe400078e0203 */
[----:B------:R-:W-:Y:S02]  /*4e60*/  IMAD R4, R4, R20, R5 ;  /* 0x0000001404047224 */ /* 0x000fe400078e0205 */
[----:B------:R-:W-:-:S02]  /*4e70*/  IMAD.MOV.U32 R8, RZ, RZ, 0x1 ;  /* 0x00000001ff087424 */ /* 0x000fc400078e00ff */
[----:B------:R-:W-:Y:S01]  /*4e80*/  IMAD.MOV.U32 R6, RZ, RZ, R22 ;  /* 0x000000ffff067224 */ /* 0x000fe200078e0016 */
[----:B------:R-:W-:Y:S02]  /*4e90*/  SEL R20, R4, R3, !P0 ;  /* 0x0000000304147207 */ /* 0x000fe40004000000 */
[----:B------:R-:W-:-:S07]  /*4ea0*/  SEL R21, R3, R4, !P0 ;  /* 0x0000000403157207 */ /* 0x000fce0004000000 */
.L_x_101:
[----:B------:R-:W-:-:S08]  /*4eb0*/  NOP ;  /* 0x0000000000007918 */ /* 0x000fd00000000000 */
[----:B------:R-:W0:-:S00]  /*4ec0*/  USETMAXREG.DEALLOC.CTAPOOL 0x28 ;  /* 0x00000028000079c8 */ /* 0x000e0000080e0500 */
[----:B0-----:R-:W-:-:S13]  /*4ed0*/  ISETP.NE.AND P0, PT, R0, RZ, PT ;  /* 0x000000ff0000720c */ /* 0x001fda0003f05270 */
[----:B------:R-:W-:Y:S05]  /*4ee0*/  @P0 EXIT ;  /* 0x000000000000094d */ /* 0x000fea0003800000 */
[----:B------:R-:W-:Y:S01]  /*4ef0*/  LOP3.LUT P0, RZ, R8, 0xff, RZ, 0xc0, !PT ;  /* 0x000000ff08ff7812 */ /* 0x000fe2000780c0ff */
[----:B------:R-:W-:Y:S02]  /*4f00*/  IMAD.MOV.U32 R0, RZ, RZ, 0x1 ;  /* 0x00000001ff007424 */ /* 0x000fe400078e00ff */
[----:B------:R-:W-:-:S10]  /*4f10*/  IMAD.MOV.U32 R3, RZ, RZ, RZ ;  /* 0x000000ffff037224 */ /* 0x000fd400078e00ff */
[----:B------:R-:W-:Y:S05]  /*4f20*/  @!P0 BRA `(.L_x_104) ;  /* 0x0000000c00448947 */ /* 0x000fea0003800000 */
[----:B------:R-:W0:Y:S01]  /*4f30*/  LDC R0, c[0x0][0x28c] ;  /* 0x0000a300ff007b82 */ /* 0x000e220000000800 */
[----:B------:R-:W1:Y:S01]  /*4f40*/  S2R R12, SR_CgaCtaId ;  /* 0x00000000000c7919 */ /* 0x000e620000008800 */
[----:B------:R-:W-:Y:S01]  /*4f50*/  ULDC UR5, c[0x0][0x600] ;  /* 0x0001800000057ab9 */ /* 0x000fe20000000800 */
[----:B------:R-:W-:Y:S01]  /*4f60*/  ULDC UR4, c[0x0][0xc] ;  /* 0x0000030000047ab9 */ /* 0x000fe20000000800 */
[----:B------:R-:W-:Y:S01]  /*4f70*/  UIADD3 UR16, UR5, -0x1, URZ ;  /* 0xffffffff05107890 */ /* 0x000fe2000fffe03f */
[----:B------:R-:W-:Y:S01]  /*4f80*/  BSSY B0, `(.L_x_104) ;  /* 0x00000cb000007945 */ /* 0x000fe20003800000 */
[----:B------:R-:W-:Y:S01]  /*4f90*/  ULDC UR6, c[0x0][0x658] ;  /* 0x0001960000067ab9 */ /* 0x000fe20000000800 */
[----:B------:R-:W-:Y:S01]  /*4fa0*/  ULDC UR5, c[0x0][0x10] ;  /* 0x0000040000057ab9 */ /* 0x000fe20000000800 */
[----:B------:R-:W-:Y:S01]  /*4fb0*/  UMOV UR7, 0xffffffff ;  /* 0xffffffff00077882 */ /* 0x000fe20000000000 */
[----:B------:R-:W-:Y:S01]  /*4fc0*/  UMOV UR8, 0x1 ;  /* 0x0000000100087882 */ /* 0x000fe20000000000 */
[----:B------:R-:W-:Y:S01]  /*4fd0*/  UIMAD.WIDE.U32 UR4, UR4, UR5, URZ ;  /* 0x00000005040472a5 */ /* 0x000fe2000f8e003f */
[----:B------:R-:W-:Y:S01]  /*4fe0*/  IMAD.MOV.U32 R9, RZ, RZ, 0x1 ;  /* 0x00000001ff097424 */ /* 0x000fe200078e00ff */
[----:B------:R-:W-:Y:S01]  /*4ff0*/  USHF.L.U32 UR7, UR7, UR6, URZ ;  /* 0x0000000607077299 */ /* 0x000fe2000800063f */
[----:B------:R-:W-:Y:S01]  /*5000*/  LOP3.LUT R8, R19, 0x2, RZ, 0xfc, !PT ;  /* 0x0000000213087812 */ /* 0x000fe200078efcff */
[----:B------:R-:W-:-:S02]  /*5010*/  USHF.L.U32 UR18, UR8, UR6, URZ ;  /* 0x0000000608127299 */ /* 0x000fc4000800063f */
[----:B------:R-:W-:Y:S01]  /*5020*/  ULOP3.LUT UR17, URZ, UR7, URZ, 0x33, !UPT ;  /* 0x000000073f117292 */ /* 0x000fe2000f8e333f */
[----:B------:R-:W-:Y:S01]  /*5030*/  ULDC UR6, c[0x0][0x14] ;  /* 0x0000050000067ab9 */ /* 0x000fe20000000800 */
[----:B------:R-:W-:Y:S01]  /*5040*/  ULDC.64 UR22, c[0x0][0x198] ;  /* 0x0000660000167ab9 */ /* 0x000fe20000000a00 */
[----:B------:R-:W-:Y:S02]  /*5050*/  UIMAD.WIDE.U32 UR20, UR4, UR6, URZ ;  /* 0x00000006041472a5 */ /* 0x000fe4000f8e003f */
[----:B------:R-:W-:Y:S01]  /*5060*/  UIMAD UR13, UR5, UR6, URZ ;  /* 0x00000006050d72a4 */ /* 0x000fe2000f8e023f */
[----:B0-----:R-:W-:-:S03]  /*5070*/  VIADD R0, R0, 0x3f ;  /* 0x0000003f00007836 */ /* 0x001fc60000000000 */
[----:B------:R-:W-:Y:S02]  /*5080*/  UIADD3 UR13, UR21, UR13, URZ ;  /* 0x0000000d150d7290 */ /* 0x000fe4000fffe03f */
[----:B------:R-:W-:-:S04]  /*5090*/  SHF.R.S32.HI R3, RZ, 0x1f, R0 ;  /* 0x0000001fff037819 */ /* 0x000fc80000011400 */
[----:B------:R-:W-:Y:S01]  /*50a0*/  LEA.HI R10, R3, R0, RZ, 0x6 ;  /* 0x00000000030a7211 */ /* 0x000fe200078f30ff */
[C---:B-1----:R-:W-:Y:S02]  /*50b0*/  IMAD.SHL.U32 R11, R12.reuse, 0x20, RZ ;  /* 0x000000200c0b7824 */ /* 0x042fe400078e00ff */
[----:B------:R-:W-:Y:S01]  /*50c0*/  IMAD.SHL.U32 R12, R12, 0x800, RZ ;  /* 0x000008000c0c7824 */ /* 0x000fe200078e00ff */
[----:B------:R-:W-:Y:S01]  /*50d0*/  SHF.R.S32.HI R10, RZ, 0x6, R10 ;  /* 0x00000006ff0a7819 */ /* 0x000fe2000001140a */
[----:B------:R-:W-:Y:S01]  /*50e0*/  IMAD.MOV.U32 R0, RZ, RZ, 0x1 ;  /* 0x00000001ff007424 */ /* 0x000fe200078e00ff */
[----:B------:R-:W-:Y:S01]  /*50f0*/  LOP3.LUT R11, R11, 0x20, RZ, 0xc0, !PT ;  /* 0x000000200b0b7812 */ /* 0x000fe200078ec0ff */
[----:B------:R-:W-:Y:S01]  /*5100*/  IMAD.MOV.U32 R3, RZ, RZ, RZ ;  /* 0x000000ffff037224 */ /* 0x000fe200078e00ff */
[----:B------:R-:W-:Y:S01]  /*5110*/  LOP3.LUT R12, R12, 0x800, RZ, 0xc0, !PT ;  /* 0x000008000c0c7812 */ /* 0x000fe200078ec0ff */
[----:B------:R-:W-:-:S07]  /*5120*/  VIADD R13, R10, 0x1 ;  /* 0x000000010a0d7836 */ /* 0x000fce0000000000 */
.L_x_115:
[----:B------:R-:W-:-:S03]  /*5130*/  UMOV UR4, 0xffffffff ;  /* 0xffffffff00047882 */ /* 0x000fc60000000000 */
[----:B------:R-:W-:Y:S05]  /*5140*/  BRA.DIV UR4, `(.L_x_105) ;  /* 0x0000000e04807947 */ /* 0x000fea000b800000 */
[----:B------:R-:W-:-:S13]  /*5150*/  ELECT P6, URZ, PT ;  /* 0x00000000003f782f */ /* 0x000fda00038c0000 */
.L_x_125:
[----:B------:R-:W0:Y:S01]  /*5160*/  LDC R4, c[0x0][0x28c] ;  /* 0x0000a300ff047b82 */ /* 0x000e220000000800 */
[----:B------:R-:W-:Y:S01]  /*5170*/  BSSY B1, `(.L_x_106) ;  /* 0x0000038000017945 */ /* 0x000fe20003800000 */
[----:B0-----:R-:W-:-:S13]  /*5180*/  ISETP.LT.OR P6, PT, R4, 0x1, !P6 ;  /* 0x000000010400780c */ /* 0x001fda00077c1670 */
[----:B------:R-:W-:Y:S05]  /*5190*/  @P6 BRA `(.L_x_107) ;  /* 0x0000000000d46947 */ /* 0x000fea0003800000 */
[----:B------:R-:W-:Y:S02]  /*51a0*/  IMAD R20, R20, 0x40, R11 ;  /* 0x0000004014147824 */ /* 0x000fe400078e020b */
[----:B------:R-:W-:Y:S02]  /*51b0*/  IMAD.SHL.U32 R21, R21, 0x80, RZ ;  /* 0x0000008015157824 */ /* 0x000fe400078e00ff */
[----:B------:R-:W-:Y:S02]  /*51c0*/  IMAD.MOV.U32 R24, RZ, RZ, RZ ;  /* 0x000000ffff187224 */ /* 0x000fe400078e00ff */
[----:B------:R-:W-:Y:S02]  /*51d0*/  IMAD.MOV.U32 R4, RZ, RZ, R13 ;  /* 0x000000ffff047224 */ /* 0x000fe400078e000d */
[----:B------:R-:W-:Y:S02]  /*51e0*/  IMAD.MOV.U32 R5, RZ, RZ, R0 ;  /* 0x000000ffff057224 */ /* 0x000fe400078e0000 */
[----:B------:R-:W-:-:S07]  /*51f0*/  IMAD.MOV.U32 R7, RZ, RZ, R3 ;  /* 0x000000ffff077224 */ /* 0x000fce00078e0003 */
.L_x_110:
[----:B------:R-:W0:Y:S01]  /*5200*/  S2R R15, SR_CgaCtaId ;  /* 0x00000000000f7919 */ /* 0x000e220000008800 */
[----:B------:R-:W-:Y:S02]  /*5210*/  MOV R14, 0x400 ;  /* 0x00000400000e7802 */ /* 0x000fe40000000f00 */
[----:B------:R-:W-:Y:S02]  /*5220*/  LOP3.LUT P1, RZ, R18, 0x7f, RZ, 0xc0, !PT ;  /* 0x0000007f12ff7812 */ /* 0x000fe4000782c0ff */
[----:B0-----:R-:W-:Y:S02]  /*5230*/  LEA R22, R15, R14, 0x18 ;  /* 0x0000000e0f167211 */ /* 0x001fe400078ec0ff */
[----:B------:R-:W-:-:S09]  /*5240*/  SHF.L.U32 R14, R5, 0x1f, RZ ;  /* 0x0000001f050e7819 */ /* 0x000fd200000006ff */
[----:B------:R-:W0:Y:S01]  /*5250*/  @!P1 LDC R15, c[0x0][0x500] ;  /* 0x00014000ff0f9b82 */ /* 0x000e220000000800 */
[----:B------:R-:W-:-:S04]  /*5260*/  IMAD R23, R7, 0x8, R22 ;  /* 0x0000000807177824 */ /* 0x000fc800078e0216 */
[----:B------:R-:W1:Y:S02]  /*5270*/  SYNCS.PHASECHK.TRANS64.TRYWAIT P0, [R23+URZ+0x18], R14 ;  /* 0x0000180e170075a7 */ /* 0x000e64000800017f */
[----:B-1----:R-:W-:Y:S05]  /*5280*/  @!P0 BRA `(.L_x_108) ;  /* 0x0000000c00508947 */ /* 0x002fea0003800000 */
.L_x_126:
[----:B-1----:R-:W-:Y:S01]  /*5290*/  PRMT R14, R8, 0x9910, RZ ;  /* 0x00009910080e7816 */ /* 0x002fe200000000ff */
[----:B0-----:R0:W-:Y:S03]  /*52a0*/  @!P1 SYNCS.ARRIVE.TRANS64 RZ, [R23+URZ], R15 ;  /* 0x0000000f17ff99a7 */ /* 0x0011e6000800003f */
[----:B------:R-:W-:-:S13]  /*52b0*/  ISETP.NE.AND P0, PT, R14, 0x2, PT ;  /* 0x000000020e00780c */ /* 0x000fda0003f05270 */
[----:B0-----:R-:W-:Y:S05]  /*52c0*/  @P0 BRA `(.L_x_109) ;  /* 0x0000000000040947 */ /* 0x001fea0003800000 */
[----:B------:R-:W-:Y:S01]  /*52d0*/  BPT.TRAP 0x1 ;  /* 0x000000040000795c */ /* 0x000fe20000300000 */
.L_x_109:
[----:B------:R-:W-:Y:S01]  /*52e0*/  IMAD R14, R7, 0x1000, R12 ;  /* 0x00001000070e7824 */ /* 0x000fe200078e020c */
[----:B------:R-:W-:Y:S01]  /*52f0*/  R2UR UR9, R23 ;  /* 0x00000000170972ca */ /* 0x000fe200000e0000 */
[--C-:B------:R-:W-:Y:S01]  /*5300*/  IMAD R15, R7, 0x4000, R22.reuse ;  /* 0x00004000070f7824 */ /* 0x100fe200078e0216 */
[----:B------:R-:W-:Y:S01]  /*5310*/  UIADD3 UR4, UP0, UR22, 0xf0, URZ ;  /* 0x000000f016047890 */ /* 0x000fe2000ff1e03f */
[----:B------:R-:W-:Y:S01]  /*5320*/  IMAD R14, R14, 0x2, R22 ;  /* 0x000000020e0e7824 */ /* 0x000fe200078e0216 */
[----:B------:R-:W-:Y:S01]  /*5330*/  R2UR UR11, R21 ;  /* 0x00000000150b72ca */ /* 0x000fe200000e0000 */
[----:B------:R-:W-:Y:S01]  /*5340*/  VIADD R4, R4, 0xffffffff ;  /* 0xffffffff04047836 */ /* 0x000fe20000000000 */
[----:B------:R-:W-:Y:S01]  /*5350*/  R2UR UR5, R15 ;  /* 0x000000000f0572ca */ /* 0x000fe200000e0000 */
[----:B------:R-:W-:Y:S01]  /*5360*/  UIADD3 UR24, UP1, UR22, 0x1f0, URZ ;  /* 0x000001f016187890 */ /* 0x000fe2000ff3e03f */
[----:B------:R-:W-:Y:S01]  /*5370*/  R2UR UR8, R14 ;  /* 0x000000000e0872ca */ /* 0x000fe200000e0000 */
[----:B------:R-:W-:Y:S01]  /*5380*/  VIADD R7, R7, 0x1 ;  /* 0x0000000107077836 */ /* 0x000fe20000000000 */
[----:B------:R-:W-:Y:S01]  /*5390*/  R2UR UR10, R24 ;  /* 0x00000000180a72ca */ /* 0x000fe200000e0000 */
[----:B------:R-:W-:Y:S01]  /*53a0*/  UIADD3.X UR25, URZ, UR23, URZ, UP1, !UPT ;  /* 0x000000173f197290 */ /* 0x000fe20008ffe43f */
[----:B------:R-:W-:Y:S01]  /*53b0*/  R2UR UR12, R6 ;  /* 0x00000000060c72ca */ /* 0x000fe200000e0000 */
[----:B------:R-:W-:Y:S01]  /*53c0*/  UMOV UR6, 0x0 ;  /* 0x0000000000067882 */ /* 0x000fe20000000000 */
[----:B------:R-:W-:Y:S01]  /*53d0*/  R2UR UR19, R20 ;  /* 0x00000000141372ca */ /* 0x000fe200000e0000 */
[----:B------:R-:W-:Y:S01]  /*53e0*/  UMOV UR7, 0x10000000 ;  /* 0x1000000000077882 */ /* 0x000fe20000000000 */
[----:B------:R-:W-:Y:S01]  /*53f0*/  ISETP.GT.AND P1, PT, R4, 0x1, PT ;  /* 0x000000010400780c */ /* 0x000fe20003f24270 */
[----:B------:R-:W-:Y:S01]  /*5400*/  UMOV UR26, 0x30000 ;  /* 0x00030000001a7882 */ /* 0x000fe20000000000 */
[C---:B------:R-:W-:Y:S01]  /*5410*/  ISETP.NE.AND P0, PT, R7.reuse, 0x3, PT ;  /* 0x000000030700780c */ /* 0x040fe20003f05270 */
[----:B------:R-:W-:Y:S01]  /*5420*/  UIADD3 UR14, UR5, 0x100, URZ ;  /* 0x00000100050e7890 */ /* 0x000fe2000fffe03f */
[----:B------:R-:W-:Y:S01]  /*5430*/  VIADD R24, R24, 0x40 ;  /* 0x0000004018187836 */ /* 0x000fe20000000000 */
[----:B------:R-:W-:Y:S01]  /*5440*/  UIADD3.X UR5, URZ, UR23, URZ, UP0, !UPT ;  /* 0x000000173f057290 */ /* 0x000fe200087fe43f */
[----:B------:R-:W-:Y:S01]  /*5450*/  SEL R14, RZ, 0x1, P0 ;  /* 0x00000001ff0e7807 */ /* 0x000fe20000000000 */
[----:B------:R-:W-:Y:S01]  /*5460*/  UIADD3 UR15, UR8, 0xc100, URZ ;  /* 0x0000c100080f7890 */ /* 0x000fe2000fffe03f */
[----:B------:R-:W-:-:S02]  /*5470*/  SEL R7, R7, RZ, P0 ;  /* 0x000000ff07077207 */ /* 0x000fc40000000000 */
[----:B------:R-:W-:Y:S01]  /*5480*/  UMOV UR8, UR14 ;  /* 0x0000000e00087c82 */ /* 0x000fe20008000000 */
[----:B------:R-:W-:-:S03]  /*5490*/  LOP3.LUT R5, R5, R14, RZ, 0x3c, !PT ;  /* 0x0000000e05057212 */ /* 0x000fc600078e3cff */
[----:B------:R0:W-:Y:S02]  /*54a0*/  UTMALDG.3D [UR8], [UR4], desc[UR6] ;  /* 0x00000608040075b4 */ /* 0x0001e40008011000 */
[----:B0-----:R-:W-:Y:S01]  /*54b0*/  UMOV UR8, UR15 ;  /* 0x0000000f00087c82 */ /* 0x001fe20008000000 */
[----:B------:R-:W-:Y:S02]  /*54c0*/  UMOV UR11, UR19 ;  /* 0x00000013000b7c82 */ /* 0x000fe40008000000 */
[----:B------:R0:W-:Y:S02]  /*54d0*/  UTMALDG.3D.MULTICAST [UR8], [UR24], UR26, desc[UR6] ;  /* 0x00000608180073b4 */ /* 0x0001e4000801181a */
[----:B0-----:R-:W-:Y:S05]  /*54e0*/  @P1 BRA `(.L_x_110) ;  /* 0xfffffffc00441947 */ /* 0x001fea000383ffff */
.L_x_107:
[----:B------:R-:W-:Y:S05]  /*54f0*/  BSYNC B1 ;  /* 0x0000000000017941 */ /* 0x000fea0003800000 */
.L_x_106:
[----:B------:R-:W-:Y:S01]  /*5500*/  LOP3.LUT P1, RZ, R9, 0xff, RZ, 0xc0, !PT ;  /* 0x000000ff09ff7812 */ /* 0x000fe2000782c0ff */
[C---:B------:R-:W-:Y:S01]  /*5510*/  IMAD.IADD R6, R10.reuse, 0x1, R3 ;  /* 0x000000010a067824 */ /* 0x040fe200078e0203 */
[----:B------:R-:W-:Y:S01]  /*5520*/  ULDC.64 UR4, c[0x0][0x650] ;  /* 0x0001940000047ab9 */ /* 0x000fe20000000a00 */
[----:B------:R-:W-:Y:S01]  /*5530*/  ISETP.GE.U32.AND P2, PT, R10, 0x3, PT ;  /* 0x000000030a00780c */ /* 0x000fe20003f46070 */
[----:B------:R-:W-:Y:S01]  /*5540*/  BSSY B1, `(.L_x_111) ;  /* 0x000006c000017945 */ /* 0x000fe20003800000 */
[----:B------:R-:W-:Y:S01]  /*5550*/  IMAD.MOV.U32 R21, RZ, RZ, -0x1 ;  /* 0xffffffffff157424 */ /* 0x000fe200078e00ff */
[----:B------:R-:W-:Y:S01]  /*5560*/  ISETP.GT.U32.AND P0, PT, R6, 0x2, PT ;  /* 0x000000020600780c */ /* 0x000fe20003f04070 */
[----:B------:R-:W-:Y:S01]  /*5570*/  IMAD.MOV.U32 R20, RZ, RZ, -0x1 ;  /* 0xffffffffff147424 */ /* 0x000fe200078e00ff */
[----:B------:R-:W-:Y:S02]  /*5580*/  PRMT R9, RZ, 0x7610, R9 ;  /* 0x00007610ff097816 */ /* 0x000fe40000000009 */
[----:B------:R-:W-:-:S03]  /*5590*/  ISETP.LT.U32.AND P0, PT, R10, 0x3, P0 ;  /* 0x000000030a00780c */ /* 0x000fc60000701070 */
[----:B------:R-:W0:Y:S01]  /*55a0*/  @P1 S2R R5, SR_CgaCtaId ;  /* 0x0000000000051919 */ /* 0x000e220000008800 */
[----:B------:R-:W-:-:S04]  /*55b0*/  @P1 MOV R4, 0x400 ;  /* 0x0000040000041802 */ /* 0x000fc80000000f00 */
[----:B0-----:R-:W-:Y:S01]  /*55c0*/  @P1 LEA R3, R5, R4, 0x18 ;  /* 0x0000000405031211 */ /* 0x001fe200078ec0ff */
[----:B------:R-:W-:-:S03]  /*55d0*/  IMAD.WIDE.U32 R4, R6, -0x55555555, RZ ;  /* 0xaaaaaaab06047825 */ /* 0x000fc600078e00ff */
[----:B------:R0:W-:Y:S01]  /*55e0*/  @P1 SYNCS.ARRIVE.TRANS64.A1T0 RZ, [R3+URZ+0x48], RZ ;  /* 0x000048ff03ff19a7 */ /* 0x0001e2000810003f */
[----:B------:R-:W-:Y:S02]  /*55f0*/  IADD3 R16, P1, R16, UR20, RZ ;  /* 0x0000001410107c10 */ /* 0x000fe4000ff3e0ff */
[----:B------:R-:W-:Y:S02]  /*5600*/  SHF.R.U32.HI R5, RZ, 0x1, R5 ;  /* 0x00000001ff057819 */ /* 0x000fe40000011605 */
[----:B------:R-:W-:Y:S02]  /*5610*/  IADD3.X R17, R17, UR13, RZ, P1, !PT ;  /* 0x0000000d11117c10 */ /* 0x000fe40008ffe4ff */
[----:B------:R-:W-:Y:S02]  /*5620*/  PRMT R4, RZ, 0x7610, R4 ;  /* 0x00007610ff047816 */ /* 0x000fe40000000004 */
[----:B0-----:R-:W-:Y:S02]  /*5630*/  SEL R3, RZ, 0x1, !P0 ;  /* 0x00000001ff037807 */ /* 0x001fe40004000000 */
[----:B------:R-:W-:-:S02]  /*5640*/  ISETP.GE.U32.AND P0, PT, R16, UR4, PT ;  /* 0x0000000410007c0c */ /* 0x000fc4000bf06070 */
[----:B------:R-:W-:Y:S01]  /*5650*/  LOP3.LUT R0, R0, R3, RZ, 0x3c, !PT ;  /* 0x0000000300007212 */ /* 0x000fe200078e3cff */
[----:B------:R-:W-:Y:S01]  /*5660*/  IMAD R3, R5, -0x3, R6 ;  /* 0xfffffffd05037824 */ /* 0x000fe200078e0206 */
[----:B------:R-:W-:Y:S01]  /*5670*/  ISETP.GE.U32.AND.EX P0, PT, R17, UR5, PT, P0 ;  /* 0x0000000511007c0c */ /* 0x000fe2000bf06100 */
[----:B------:R-:W-:Y:S01]  /*5680*/  IMAD.MOV.U32 R6, RZ, RZ, -0x1 ;  /* 0xffffffffff067424 */ /* 0x000fe200078e00ff */
[----:B------:R-:W-:-:S11]  /*5690*/  @P2 LOP3.LUT R0, R0, 0x1, R5, 0x78, !PT ;  /* 0x0000000100002812 */ /* 0x000fd600078e7805 */
[----:B------:R-:W-:Y:S05]  /*56a0*/  @P0 BRA `(.L_x_112) ;  /* 0x0000000400540947 */ /* 0x000fea0003800000 */
[----:B------:R-:W0:Y:S01]  /*56b0*/  S2R R15, SR_CTAID.X ;  /* 0x00000000000f7919 */ /* 0x000e220000002500 */
[----:B------:R-:W-:Y:S01]  /*56c0*/  ULDC.64 UR4, c[0x0][0x628] ;  /* 0x00018a0000047ab9 */ /* 0x000fe20000000a00 */
[----:B------:R-:W-:Y:S01]  /*56d0*/  ULDC UR7, c[0x0][0x630] ;  /* 0x00018c0000077ab9 */ /* 0x000fe20000000800 */
[----:B------:R-:W-:Y:S01]  /*56e0*/  ISETP.NE.U32.AND P0, PT, RZ, UR4, PT ;  /* 0x00000004ff007c0c */ /* 0x000fe2000bf05070 */
[----:B------:R-:W1:Y:S01]  /*56f0*/  S2R R20, SR_CTAID.Y ;  /* 0x0000000000147919 */ /* 0x000e620000002600 */
[----:B------:R-:W-:Y:S01]  /*5700*/  ULDC UR8, c[0x0][0x150] ;  /* 0x0000540000087ab9 */ /* 0x000fe20000000800 */
[----:B------:R-:W-:Y:S01]  /*5710*/  IMAD.MOV.U32 R4, RZ, RZ, R16 ;  /* 0x000000ffff047224 */ /* 0x000fe200078e0010 */
[----:B------:R-:W-:Y:S01]  /*5720*/  ISETP.NE.AND.EX P0, PT, RZ, UR5, PT, P0 ;  /* 0x00000005ff007c0c */ /* 0x000fe2000bf05300 */
[----:B------:R-:W-:Y:S01]  /*5730*/  IMAD.MOV.U32 R5, RZ, RZ, R17 ;  /* 0x000000ffff057224 */ /* 0x000fe200078e0011 */
[----:B0-----:R-:W-:-:S11]  /*5740*/  I2FP.F32.U32 R22, R15 ;  /* 0x0000000f00167245 */ /* 0x001fd60000201000 */
[----:B------:R-:W-:Y:S05]  /*5750*/  @!P0 BRA `(.L_x_113) ;  /* 0x0000000000288947 */ /* 0x000fea0003800000 */
[----:B------:R-:W-:Y:S02]  /*5760*/  ULDC UR6, c[0x0][0x634] ;  /* 0x00018d0000067ab9 */ /* 0x000fe40000000800 */
[----:B------:R-:W-:-:S05]  /*5770*/  IADD3 R5, P0, R16, UR6, RZ ;  /* 0x0000000610057c10 */ /* 0x000fca000ff1e0ff */
[----:B------:R-:W-:-:S04]  /*5780*/  IMAD.X R21, RZ, RZ, R17, P0 ;  /* 0x000000ffff157224 */ /* 0x000fc800000e0611 */
[----:B------:R-:W-:-:S04]  /*5790*/  IMAD.WIDE.U32 R6, R21, UR4, RZ ;  /* 0x0000000415067c25 */ /* 0x000fc8000f8e00ff */
[----:B------:R-:W-:-:S04]  /*57a0*/  IMAD.WIDE.U32 R6, P0, R5, UR5, R6 ;  /* 0x0000000505067c25 */ /* 0x000fc8000f800006 */
[----:B------:R-:W-:-:S04]  /*57b0*/  IMAD.WIDE.U32 R4, R5, UR4, RZ ;  /* 0x0000000405047c25 */ /* 0x000fc8000f8e00ff */
[----:B------:R-:W-:Y:S01]  /*57c0*/  IMAD.MOV.U32 R4, RZ, RZ, R7 ;  /* 0x000000ffff047224 */ /* 0x000fe200078e0007 */
[----:B------:R-:W-:Y:S01]  /*57d0*/  IADD3 RZ, P1, R5, R6, RZ ;  /* 0x0000000605ff7210 */ /* 0x000fe20007f3e0ff */
[----:B------:R-:W-:-:S04]  /*57e0*/  IMAD.X R5, RZ, RZ, RZ, P0 ;  /* 0x000000ffff057224 */ /* 0x000fc800000e06ff */
[----:B------:R-:W-:-:S08]  /*57f0*/  IMAD.WIDE.U32.X R4, R21, UR5, R4, P1 ;  /* 0x0000000515047c25 */ /* 0x000fd000088e0404 */
.L_x_113:
[--C-:B------:R-:W-:Y:S01]  /*5800*/  SHF.R.U64 R14, R4, UR7, R5.reuse ;  /* 0x00000007040e7c19 */ /* 0x100fe20008001205 */
[----:B------:R-:W-:Y:S01]  /*5810*/  FMUL R22, R22, UR8 ;  /* 0x0000000816167c20 */ /* 0x000fe20008400000 */
[----:B------:R-:W-:Y:S01]  /*5820*/  SHF.R.U32.HI R4, RZ, UR7, R5 ;  /* 0x00000007ff047c19 */ /* 0x000fe20008011605 */
[----:B------:R-:W0:Y:S01]  /*5830*/  LDC R6, c[0x0][0x144] ;  /* 0x00005100ff067b82 */ /* 0x000e220000000800 */
[----:B------:R-:W-:Y:S01]  /*5840*/  IADD3 R5, P0, RZ, -R14, RZ ;  /* 0x8000000eff057210 */ /* 0x000fe20007f1e0ff */
[----:B------:R-:W-:Y:S01]  /*5850*/  ULDC UR6, c[0x0][0x154] ;  /* 0x0000550000067ab9 */ /* 0x000fe20000000800 */
[----:B-1----:R-:W-:Y:S01]  /*5860*/  I2FP.F32.U32 R7, R20 ;  /* 0x0000001400077245 */ /* 0x002fe20000201000 */
[----:B------:R-:W1:Y:S01]  /*5870*/  F2I.U32.TRUNC.NTZ R22, R22 ;  /* 0x0000001600167305 */ /* 0x000e62000020f000 */
[----:B------:R-:W-:Y:S01]  /*5880*/  ULDC.64 UR4, c[0x0][0x620] ;  /* 0x0001880000047ab9 */ /* 0x000fe20000000a00 */
[----:B------:R-:W-:Y:S01]  /*5890*/  IMAD.X R4, RZ, RZ, ~R4, P0 ;  /* 0x000000ffff047224 */ /* 0x000fe200000e0e04 */
[----:B------:R-:W-:Y:S01]  /*58a0*/  ISETP.NE.AND P2, PT, R2, 0x1, PT ;  /* 0x000000010200780c */ /* 0x000fe20003f45270 */
[----:B------:R-:W-:Y:S01]  /*58b0*/  FMUL R23, R7, UR6 ;  /* 0x0000000607177c20 */ /* 0x000fe20008400000 */
[----:B------:R-:W2:Y:S01]  /*58c0*/  LDC R25, c[0x0][0x148] ;  /* 0x00005200ff197b82 */ /* 0x000ea20000000800 */
[----:B------:R-:W-:Y:S01]  /*58d0*/  IMAD R4, R4, UR4, RZ ;  /* 0x0000000404047c24 */ /* 0x000fe2000f8e02ff */
[----:B------:R-:W-:-:S02]  /*58e0*/  ULDC.64 UR6, c[0x0][0x640] ;  /* 0x0001900000067ab9 */ /* 0x000fc40000000a00 */
[----:B------:R-:W-:Y:S01]  /*58f0*/  ISETP.NE.U32.AND P0, PT, RZ, UR6, PT ;  /* 0x00000006ff007c0c */ /* 0x000fe2000bf05070 */
[----:B------:R-:W3:Y:S01]  /*5900*/  F2I.U32.TRUNC.NTZ R23, R23 ;  /* 0x0000001700177305 */ /* 0x000ee2000020f000 */
[C---:B------:R-:W-:Y:S02]  /*5910*/  IMAD R7, R5.reuse, UR5, R4 ;  /* 0x0000000505077c24 */ /* 0x040fe4000f8e0204 */
[----:B------:R-:W-:Y:S01]  /*5920*/  IMAD.WIDE.U32 R4, R5, UR4, R16 ;  /* 0x0000000405047c25 */ /* 0x000fe2000f8e0010 */
[----:B------:R-:W-:Y:S01]  /*5930*/  ULDC UR4, c[0x0][0x618] ;  /* 0x0001860000047ab9 */ /* 0x000fe20000000800 */
[----:B------:R-:W-:Y:S02]  /*5940*/  ISETP.NE.AND.EX P0, PT, RZ, UR7, PT, P0 ;  /* 0x00000007ff007c0c */ /* 0x000fe4000bf05300 */
[----:B------:R-:W-:Y:S02]  /*5950*/  IMAD.IADD R5, R5, 0x1, R7 ;  /* 0x0000000105057824 */ /* 0x000fe400078e0207 */
[----:B-1----:R-:W-:-:S03]  /*5960*/  IMAD.MOV R22, RZ, RZ, -R22 ;  /* 0x000000ffff167224 */ /* 0x002fc600078e0a16 */
[----:B------:R-:W-:Y:S01]  /*5970*/  SHF.R.U64 R21, R4, UR4, R5 ;  /* 0x0000000404157c19 */ /* 0x000fe20008001205 */
[----:B0-----:R-:W-:Y:S01]  /*5980*/  IMAD R15, R6, R22, R15 ;  /* 0x00000016060f7224 */ /* 0x001fe200078e020f */
[----:B------:R-:W-:Y:S01]  /*5990*/  SHF.R.U32.HI R4, RZ, UR4, R5 ;  /* 0x00000004ff047c19 */ /* 0x000fe20008011605 */
[----:B------:R-:W-:Y:S01]  /*59a0*/  ULDC UR4, c[0x0][0x608] ;  /* 0x0001820000047ab9 */ /* 0x000fe20000000800 */
[----:B---3--:R-:W-:Y:S02]  /*59b0*/  IMAD.MOV R6, RZ, RZ, -R23 ;  /* 0x000000ffff067224 */ /* 0x008fe400078e0a17 */
[--C-:B------:R-:W-:Y:S02]  /*59c0*/  SHF.R.U64 R22, R21, UR4, R4.reuse ;  /* 0x0000000415167c19 */ /* 0x100fe40008001204 */
[----:B------:R-:W-:Y:S01]  /*59d0*/  SHF.R.U32.HI R5, RZ, UR4, R4 ;  /* 0x00000004ff057c19 */ /* 0x000fe20008011604 */
[----:B------:R-:W-:Y:S01]  /*59e0*/  ULDC UR4, c[0x0][0x658] ;  /* 0x0001960000047ab9 */ /* 0x000fe20000000800 */
[----:B--2---:R-:W-:-:S02]  /*59f0*/  @P2 IMAD R15, R25, R6, R20 ;  /* 0x00000006190f2224 */ /* 0x004fc400078e0214 */
[--C-:B------:R-:W-:Y:S02]  /*5a00*/  SHF.R.U64 R20, R22, UR4, R5.reuse ;  /* 0x0000000416147c19 */ /* 0x100fe40008001205 */
[----:B------:R-:W-:-:S03]  /*5a10*/  SHF.R.U32.HI R23, RZ, UR4, R5 ;  /* 0x00000004ff177c19 */ /* 0x000fc60008011605 */
[----:B------:R-:W-:Y:S02]  /*5a20*/  IMAD.MOV.U32 R6, RZ, RZ, R20 ;  /* 0x000000ffff067224 */ /* 0x000fe400078e0014 */
[----:B------:R-:W-:Y:S01]  /*5a30*/  IMAD.MOV.U32 R5, RZ, RZ, R23 ;  /* 0x000000ffff057224 */ /* 0x000fe200078e0017 */
[----:B------:R-:W-:Y:S06]  /*5a40*/  @!P0 BRA `(.L_x_114) ;  /* 0x00000000002c8947 */ /* 0x000fec0003800000 */
        /* <DEDUP_REMOVED lines=9> */
[----:B------:R-:W-:-:S04]  /*5ae0*/  IMAD.WIDE.U32.X R4, R23, UR7, R4, P1 ;  /* 0x0000000717047c25 */ /* 0x000fc800088e0404 */
[----:B------:R-:W-:-:S07]  /*5af0*/  IMAD.MOV.U32 R6, RZ, RZ, R4 ;  /* 0x000000ffff067224 */ /* 0x000fce00078e0004 */
.L_x_114:
[----:B------:R-:W-:Y:S01]  /*5b00*/  ULDC UR4, c[0x0][0x648] ;  /* 0x0001920000047ab9 */ /* 0x000fe20000000800 */
[----:B------:R-:W-:Y:S01]  /*5b10*/  LOP3.LUT R4, R22, UR17, RZ, 0xc0, !PT ;  /* 0x0000001116047c12 */ /* 0x000fe2000f8ec0ff */
[----:B------:R-:W-:Y:S01]  /*5b20*/  ULDC UR5, c[0x0][0x610] ;  /* 0x0001840000057ab9 */ /* 0x000fe20000000800 */
[----:B------:R-:W-:Y:S01]  /*5b30*/  SHF.R.U64 R5, R6, UR4, R5 ;  /* 0x0000000406057c19 */ /* 0x000fe20008001205 */
[----:B------:R-:W-:Y:S01]  /*5b40*/  ULDC UR4, c[0x0][0x638] ;  /* 0x00018e0000047ab9 */ /* 0x000fe20000000800 */
[----:B------:R-:W-:-:S03]  /*5b50*/  LOP3.LUT R21, R21, UR16, RZ, 0xc0, !PT ;  /* 0x0000001015157c12 */ /* 0x000fc6000f8ec0ff */
[----:B------:R-:W-:Y:S02]  /*5b60*/  IMAD.MOV R7, RZ, RZ, -R5 ;  /* 0x000000ffff077224 */ /* 0x000fe400078e0a05 */
[----:B------:R-:W-:Y:S02]  /*5b70*/  IMAD R4, R5, UR18, R4 ;  /* 0x0000001205047c24 */ /* 0x000fe4000f8e0204 */
[----:B------:R-:W-:Y:S01]  /*5b80*/  IMAD R20, R7, UR4, R20 ;  /* 0x0000000407147c24 */ /* 0x000fe2000f8e0214 */
[----:B------:R-:W-:Y:S01]  /*5b90*/  ULDC UR4, c[0x0][0x600] ;  /* 0x0001800000047ab9 */ /* 0x000fe20000000800 */
[----:B------:R-:W-:Y:S02]  /*5ba0*/  IMAD R15, R4, UR5, R15 ;  /* 0x00000005040f7c24 */ /* 0x000fe4000f8e020f */
[----:B------:R-:W-:Y:S02]  /*5bb0*/  IMAD R6, R20, UR4, R21 ;  /* 0x0000000414067c24 */ /* 0x000fe4000f8e0215 */
[----:B------:R-:W-:-:S03]  /*5bc0*/  IMAD.MOV.U32 R4, RZ, RZ, 0x1 ;  /* 0x00000001ff047424 */ /* 0x000fc600078e00ff */
[----:B------:R-:W-:Y:S02]  /*5bd0*/  SEL R20, R6, R15, !P2 ;  /* 0x0000000f06147207 */ /* 0x000fe40005000000 */
[----:B------:R-:W-:Y:S01]  /*5be0*/  SEL R21, R15, R6, !P2 ;  /* 0x000000060f157207 */ /* 0x000fe20005000000 */
[----:B------:R-:W-:-:S07]  /*5bf0*/  IMAD.MOV.U32 R6, RZ, RZ, R14 ;  /* 0x000000ffff067224 */ /* 0x000fce00078e000e */
.L_x_112:
[----:B------:R-:W-:Y:S05]  /*5c00*/  BSYNC B1 ;  /* 0x0000000000017941 */ /* 0x000fea0003800000 */
.L_x_111:
[----:B------:R-:W-:-:S13]  /*5c10*/  LOP3.LUT P0, RZ, R4, 0xff, RZ, 0xc0, !PT ;  /* 0x000000ff04ff7812 */ /* 0x000fda000780c0ff */
[----:B------:R-:W-:Y:S05]  /*5c20*/  @P0 BRA `(.L_x_115) ;  /* 0xfffffff400400947 */ /* 0x000fea000383ffff */
[----:B------:R-:W-:Y:S05]  /*5c30*/  BSYNC B0 ;  /* 0x0000000000007941 */ /* 0x000fea0003800000 */
.L_x_104:
[----:B------:R-:W-:-:S03]  /*5c40*/  UMOV UR4, 0xffffffff ;  /* 0xffffffff00047882 */ /* 0x000fc60000000000 */
[----:B------:R-:W-:Y:S05]  /*5c50*/  BRA.DIV UR4, `(.L_x_116) ;  /* 0x0000000204f07947 */ /* 0x000fea000b800000 */
[----:B------:R-:W-:-:S13]  /*5c60*/  ELECT P6, URZ, PT ;  /* 0x00000000003f782f */ /* 0x000fda00038c0000 */
.L_x_129:
[----:B------:R-:W-:Y:S04]  /*5c70*/  BSSY B0, `(.L_x_117) ;  /* 0x0000022000007945 */ /* 0x000fe80003800000 */
[----:B------:R-:W-:Y:S05]  /*5c80*/  @!P6 BRA `(.L_x_118) ;  /* 0x000000000080e947 */ /* 0x000fea0003800000 */
[----:B------:R-:W-:-:S04]  /*5c90*/  LOP3.LUT R19, R19, 0x2, RZ, 0xfc, !PT ;  /* 0x0000000213137812 */ /* 0x000fc800078efcff */
[----:B------:R-:W-:-:S13]  /*5ca0*/  ISETP.NE.AND P0, PT, R19, 0x3, PT ;  /* 0x000000031300780c */ /* 0x000fda0003f05270 */
[----:B------:R-:W-:Y:S05]  /*5cb0*/  @!P0 BRA `(.L_x_119) ;  /* 0x0000000000048947 */ /* 0x000fea0003800000 */
[----:B------:R-:W-:Y:S01]  /*5cc0*/  BPT.TRAP 0x1 ;  /* 0x000000040000795c */ /* 0x000fe20000300000 */
.L_x_119:
[----:B------:R-:W0:Y:S01]  /*5cd0*/  S2R R5, SR_CgaCtaId ;  /* 0x0000000000057919 */ /* 0x000e220000008800 */
[----:B------:R-:W-:Y:S02]  /*5ce0*/  MOV R2, 0x400 ;  /* 0x0000040000027802 */ /* 0x000fe40000000f00 */
[----:B------:R-:W-:Y:S02]  /*5cf0*/  SHF.L.U32 R4, R0, 0x1f, RZ ;  /* 0x0000001f00047819 */ /* 0x000fe400000006ff */
[----:B0-----:R-:W-:-:S05]  /*5d00*/  LEA R2, R5, R2, 0x18 ;  /* 0x0000000205027211 */ /* 0x001fca00078ec0ff */
[----:B------:R-:W-:-:S04]  /*5d10*/  VIADD R2, R2, 0x18 ;  /* 0x0000001802027836 */ /* 0x000fc80000000000 */
[C---:B------:R-:W-:Y:S02]  /*5d20*/  IMAD R7, R3.reuse, 0x8, R2 ;  /* 0x0000000803077824 */ /* 0x040fe400078e0202 */
[----:B------:R-:W-:Y:S02]  /*5d30*/  VIADD R3, R3, 0x1 ;  /* 0x0000000103037836 */ /* 0x000fe40000000000 */
[----:B------:R-:W0:Y:S03]  /*5d40*/  SYNCS.PHASECHK.TRANS64.TRYWAIT P0, [R7+URZ], R4 ;  /* 0x00000004070075a7 */ /* 0x000e26000800017f */
[----:B------:R-:W-:-:S04]  /*5d50*/  ISETP.NE.AND P1, PT, R3, 0x3, PT ;  /* 0x000000030300780c */ /* 0x000fc80003f25270 */
[----:B------:R-:W-:Y:S02]  /*5d60*/  SEL R5, RZ, 0x1, P1 ;  /* 0x00000001ff057807 */ /* 0x000fe40000800000 */
[----:B------:R-:W-:Y:S02]  /*5d70*/  SEL R3, R3, RZ, P1 ;  /* 0x000000ff03037207 */ /* 0x000fe40000800000 */
[----:B------:R-:W-:-:S03]  /*5d80*/  LOP3.LUT R9, R0, R5, RZ, 0x3c, !PT ;  /* 0x0000000500097212 */ /* 0x000fc600078e3cff */
[----:B------:R-:W-:Y:S01]  /*5d90*/  IMAD R6, R3, 0x8, R2 ;  /* 0x0000000803067824 */ /* 0x000fe200078e0202 */
[----:B------:R-:W-:Y:S01]  /*5da0*/  SHF.L.U32 R5, R9, 0x1f, RZ ;  /* 0x0000001f09057819 */ /* 0x000fe200000006ff */
[----:B0-----:R-:W-:Y:S06]  /*5db0*/  @!P0 BRA `(.L_x_120) ;  /* 0x0000000000b88947 */ /* 0x001fec0003800000 */
.L_x_130:
[----:B------:R-:W1:Y:S01]  /*5dc0*/  SYNCS.PHASECHK.TRANS64.TRYWAIT P0, [R6+URZ], R5 ;  /* 0x00000005060075a7 */ /* 0x000e62000800017f */
[----:B------:R-:W-:-:S05]  /*5dd0*/  VIADD R0, R3, 0x1 ;  /* 0x0000000103007836 */ /* 0x000fca0000000000 */
[----:B------:R-:W-:-:S04]  /*5de0*/  ISETP.NE.AND P1, PT, R0, 0x3, PT ;  /* 0x000000030000780c */ /* 0x000fc80003f25270 */
[----:B0-----:R-:W-:Y:S02]  /*5df0*/  SEL R4, RZ, 0x1, P1 ;  /* 0x00000001ff047807 */ /* 0x001fe40000800000 */
[----:B------:R-:W-:Y:S02]  /*5e00*/  SEL R3, R0, RZ, P1 ;  /* 0x000000ff00037207 */ /* 0x000fe40000800000 */
[----:B------:R-:W-:Y:S01]  /*5e10*/  LOP3.LUT R0, R9, R4, RZ, 0x3c, !PT ;  /* 0x0000000409007212 */ /* 0x000fe200078e3cff */
[----:B-1----:R-:W-:Y:S06]  /*5e20*/  @!P0 BRA `(.L_x_121) ;  /* 0x0000000000b08947 */ /* 0x002fec0003800000 */
.L_x_131:
[----:B------:R-:W-:Y:S01]  /*5e30*/  IMAD R3, R3, 0x8, R2 ;  /* 0x0000000803037824 */ /* 0x000fe200078e0202 */
[----:B------:R-:W-:-:S07]  /*5e40*/  SHF.L.U32 R0, R0, 0x1f, RZ ;  /* 0x0000001f00007819 */ /* 0x000fce00000006ff */
.L_x_122:
[----:B-1----:R1:W2:Y:S02]  /*5e50*/  SYNCS.PHASECHK.TRANS64.TRYWAIT P0, [R3+URZ], R0 ;  /* 0x00000000030075a7 */ /* 0x0022a4000800017f */
[----:B--2---:R-:W-:Y:S05]  /*5e60*/  @!P0 NANOSLEEP.SYNCS 0x989680 ;  /* 0x009896800000895d */ /* 0x004fea0003900000 */
[----:B------:R-:W2:Y:S02]  /*5e70*/  @!P0 SYNCS.PHASECHK.TRANS64 P0, [R3+URZ], R0 ;  /* 0x00000000030085a7 */ /* 0x000ea4000800007f */
[----:B--2---:R-:W-:Y:S05]  /*5e80*/  @!P0 BRA `(.L_x_122) ;  /* 0xfffffffc00f08947 */ /* 0x004fea000383ffff */
.L_x_118:
[----:B------:R-:W-:Y:S05]  /*5e90*/  BSYNC B0 ;  /* 0x0000000000007941 */ /* 0x000fea0003800000 */
.L_x_117:
[----:B------:R-:W-:Y:S05]  /*5ea0*/  EXIT ;  /* 0x000000000000794d */ /* 0x000fea0003800000 */
.L_x_21:
[----:B---3--:R3:W4:Y:S02]  /*5eb0*/  SYNCS.PHASECHK.TRANS64.TRYWAIT P1, [R3+URZ], R0 ;  /* 0x00000000030075a7 */ /* 0x008724000802017f */
[----:B----4-:R-:W-:Y:S05]  /*5ec0*/  @!P1 NANOSLEEP.SYNCS 0x989680 ;  /* 0x009896800000995d */ /* 0x010fea0003900000 */
[----:B------:R-:W4:Y:S02]  /*5ed0*/  @!P1 SYNCS.PHASECHK.TRANS64 P1, [R3+URZ], R0 ;  /* 0x00000000030095a7 */ /* 0x000f24000802007f */
[----:B----4-:R-:W-:Y:S05]  /*5ee0*/  @!P1 BRA `(.L_x_21) ;  /* 0xfffffffc00f09947 */ /* 0x010fea000383ffff */
[----:B------:R-:W-:Y:S05]  /*5ef0*/  BRA `(.L_x_20) ;  /* 0xffffffb4007c7947 */ /* 0x000fea000383ffff */
.L_x_26:
[----:B-1----:R1:W2:Y:S02]  /*5f00*/  SYNCS.PHASECHK.TRANS64.TRYWAIT P1, [R5+URZ], R4 ;  /* 0x00000004050075a7 */ /* 0x0022a4000802017f */
[----:B--2---:R-:W-:Y:S05]  /*5f10*/  @!P1 NANOSLEEP.SYNCS 0x989680 ;  /* 0x009896800000995d */ /* 0x004fea0003900000 */
[----:B------:R-:W2:Y:S02]  /*5f20*/  @!P1 SYNCS.PHASECHK.TRANS64 P1, [R5+URZ], R4 ;  /* 0x00000004050095a7 */ /* 0x000ea4000802007f */
[----:B--2---:R-:W-:Y:S05]  /*5f30*/  @!P1 BRA `(.L_x_26) ;  /* 0xfffffffc00f09947 */ /* 0x004fea000383ffff */
[----:B------:R-:W-:Y:S05]  /*5f40*/  BRA `(.L_x_25) ;  /* 0xffffffb8006c7947 */ /* 0x000fea000383ffff */
.L_x_105:
[----:B------:R-:W-:Y:S01]  /*5f50*/  BSSY B1, `(.L_x_123) ;  /* 0x0000006000017945 */ /* 0x000fe20003800000 */
[----:B------:R-:W-:-:S07]  /*5f60*/  IMAD.MOV.U32 R15, RZ, RZ, -0x1 ;  /* 0xffffffffff0f7424 */ /* 0x000fce00078e00ff */
[----:B------:R-:W-:Y:S05]  /*5f70*/  WARPSYNC.COLLECTIVE R15, `(.L_x_124) ;  /* 0x000000000f0c7348 */ /* 0x000fea0003c00000 */
[----:B------:R-:W-:Y:S02]  /*5f80*/  ELECT P6, UR62, PT ;  /* 0x00000000003e782f */ /* 0x000fe400038c0000 */
[----:B------:R-:W-:Y:S01]  /*5f90*/  MOV R14, UR62 ;  /* 0x0000003e000e7c02 */ /* 0x000fe20008000f00 */
[----:B------:R-:W-:Y:S10]  /*5fa0*/  ENDCOLLECTIVE ;  /* 0x000000000000791b */ /* 0x000ff40003800000 */
.L_x_124:
[----:B------:R-:W-:Y:S05]  /*5fb0*/  BSYNC B1 ;  /* 0x0000000000017941 */ /* 0x000fea0003800000 */
.L_x_123:
[----:B------:R-:W-:Y:S05]  /*5fc0*/  BRA `(.L_x_125) ;  /* 0xfffffff000647947 */ /* 0x000fea000383ffff */
.L_x_108:
[----:B-1----:R1:W2:Y:S02]  /*5fd0*/  SYNCS.PHASECHK.TRANS64.TRYWAIT P0, [R23+URZ+0x18], R14 ;  /* 0x0000180e170075a7 */ /* 0x0022a4000800017f */
[----:B--2---:R-:W-:Y:S05]  /*5fe0*/  @!P0 NANOSLEEP.SYNCS 0x989680 ;  /* 0x009896800000895d */ /* 0x004fea0003900000 */
[----:B------:R-:W2:Y:S02]  /*5ff0*/  @!P0 SYNCS.PHASECHK.TRANS64 P0, [R23+URZ+0x18], R14 ;  /* 0x0000180e170085a7 */ /* 0x000ea4000800007f */
[----:B--2---:R-:W-:Y:S05]  /*6000*/  @!P0 BRA `(.L_x_108) ;  /* 0xfffffffc00f08947 */ /* 0x004fea000383ffff */
[----:B------:R-:W-:Y:S05]  /*6010*/  BRA `(.L_x_126) ;  /* 0xfffffff0009c7947 */ /* 0x000fea000383ffff */
.L_x_116:
[----:B------:R-:W-:Y:S01]  /*6020*/  BSSY B0, `(.L_x_127) ;  /* 0x0000006000007945 */ /* 0x000fe20003800000 */
[----:B------:R-:W-:-:S07]  /*6030*/  IMAD.MOV.U32 R15, RZ, RZ, -0x1 ;  /* 0xffffffffff0f7424 */ /* 0x000fce00078e00ff */
[----:B------:R-:W-:Y:S05]  /*6040*/  WARPSYNC.COLLECTIVE R15, `(.L_x_128) ;  /* 0x000000000f0c7348 */ /* 0x000fea0003c00000 */
[----:B------:R-:W-:Y:S02]  /*6050*/  ELECT P6, UR62, PT ;  /* 0x00000000003e782f */ /* 0x000fe400038c0000 */
[----:B------:R-:W-:Y:S01]  /*6060*/  MOV R14, UR62 ;  /* 0x0000003e000e7c02 */ /* 0x000fe20008000f00 */
[----:B------:R-:W-:Y:S10]  /*6070*/  ENDCOLLECTIVE ;  /* 0x000000000000791b */ /* 0x000ff40003800000 */
.L_x_128:
[----:B------:R-:W-:Y:S05]  /*6080*/  BSYNC B0 ;  /* 0x0000000000007941 */ /* 0x000fea0003800000 */
.L_x_127:
[----:B------:R-:W-:Y:S05]  /*6090*/  BRA `(.L_x_129) ;  /* 0xfffffff800f47947 */ /* 0x000fea000383ffff */
.L_x_120:
[----:B0-----:R0:W1:Y:S02]  /*60a0*/  SYNCS.PHASECHK.TRANS64.TRYWAIT P0, [R7+URZ], R4 ;  /* 0x00000004070075a7 */ /* 0x001064000800017f */
[----:B-1----:R-:W-:Y:S05]  /*60b0*/  @!P0 NANOSLEEP.SYNCS 0x989680 ;  /* 0x009896800000895d */ /* 0x002fea0003900000 */
[----:B------:R-:W1:Y:S02]  /*60c0*/  @!P0 SYNCS.PHASECHK.TRANS64 P0, [R7+URZ], R4 ;  /* 0x00000004070085a7 */ /* 0x000e64000800007f */
[----:B-1----:R-:W-:Y:S05]  /*60d0*/  @!P0 BRA `(.L_x_120) ;  /* 0xfffffffc00f08947 */ /* 0x002fea000383ffff */
[----:B------:R-:W-:Y:S05]  /*60e0*/  BRA `(.L_x_130) ;  /* 0xfffffffc00347947 */ /* 0x000fea000383ffff */
.L_x_121:
[----:B0-----:R0:W1:Y:S02]  /*60f0*/  SYNCS.PHASECHK.TRANS64.TRYWAIT P0, [R6+URZ], R5 ;  /* 0x00000005060075a7 */ /* 0x001064000800017f */
[----:B-1----:R-:W-:Y:S05]  /*6100*/  @!P0 NANOSLEEP.SYNCS 0x989680 ;  /* 0x009896800000895d */ /* 0x002fea0003900000 */
[----:B------:R-:W1:Y:S02]  /*6110*/  @!P0 SYNCS.PHASECHK.TRANS64 P0, [R6+URZ], R5 ;  /* 0x00000005060085a7 */ /* 0x000e64000800007f */
[----:B-1----:R-:W-:Y:S05]  /*6120*/  @!P0 BRA `(.L_x_121) ;  /* 0xfffffffc00f08947 */ /* 0x002fea000383ffff */
[----:B------:R-:W-:Y:S05]  /*6130*/  BRA `(.L_x_131) ;  /* 0xfffffffc003c7947 */ /* 0x000fea000383ffff */
.L_x_132:
[----:B------:R-:W-:-:S00]  /*6140*/  BRA `(.L_x_132) ;  /* 0xfffffffc00fc7947 */ /* 0x000fc0000383ffff */
[----:B------:R-:W-:-:S00]  /*6150*/  NOP ;  /* 0x0000000000007918 */ /* 0x000fc00000000000 */
        /* <DEDUP_REMOVED lines=10> */
.L_x_133:


//--------------------- .nv.global.init           --------------------------
	.section	.nv.global.init,"aw",@progbits
.nv.global.init:
	.type		$str$22,@object
	.size		$str$22,($str$23 - $str$22)
$str$22:
        /*0000*/ 	.byte	0x6b, 0x5f, 0x74, 0x69, 0x6c, 0x65, 0x5f, 0x63, 0x6f, 0x75, 0x6e, 0x74, 0x20, 0x3e, 0x3d, 0x20
        /*0010*/ 	.byte	0x31, 0x00
	.type		$str$23,@object
	.size		$str$23,(__unnamed_1 - $str$23)
$str$23:
        /*0012*/ 	.byte	0x2f, 0x74, 0x6d, 0x70, 0x2f, 0x63, 0x75, 0x74, 0x6c, 0x61, 0x73, 0x73, 0x5f, 0x73, 0x77, 0x65
        /*0022*/ 	.byte	0x65, 0x70, 0x5f, 0x73, 0x72, 0x63, 0x2f, 0x69, 0x6e, 0x63, 0x6c, 0x75, 0x64, 0x65, 0x2f, 0x63
        /*0032*/ 	.byte	0x75, 0x74, 0x6c, 0x61, 0x73, 0x73, 0x2f, 0x67, 0x65, 0x6d, 0x6d, 0x2f, 0x63, 0x6f, 0x6c, 0x6c
        /*0042*/ 	.byte	0x65, 0x63, 0x74, 0x69, 0x76, 0x65, 0x2f, 0x73, 0x6d, 0x39, 0x30, 0x5f, 0x6d, 0x6d, 0x61, 0x5f
        /*0052*/ 	.byte	0x74, 0x6d, 0x61, 0x5f, 0x67, 0x6d, 0x6d, 0x61, 0x5f, 0x73, 0x73, 0x5f, 0x77, 0x61, 0x72, 0x70
        /*0062*/ 	.byte	0x73, 0x70, 0x65, 0x63, 0x69, 0x61, 0x6c, 0x69, 0x7a, 0x65, 0x64, 0x2e, 0x68, 0x70, 0x70, 0x00
	.type		__unnamed_1,@object
	.size		__unnamed_1,(.L_0 - __unnamed_1)
__unnamed_1:
        /*0072*/ 	.byte	0x76, 0x6f, 0x69, 0x64, 0x20, 0x63, 0x75, 0x74, 0x6c, 0x61, 0x73, 0x73, 0x3a, 0x3a, 0x67, 0x65
        /* <DEDUP_REMOVED lines=180> */
        /*0bc2*/ 	.byte	0x3a, 0x3a, 0x69, 0x64, 0x65, 0x6e, 0x74, 0x69, 0x74, 0x79, 0x5d, 0x00
.L_0:


//--------------------- .nv.shared._ZN7cutlass13device_kernelINS_4gemm6kernel13GemmUniversalIN4cute5tupleIJiiiiEEENS1_10collective13CollectiveMmaINS1_34MainloopSm90TmaGmmaWarpSpecializedILi3ENS5_IJNS4_1CILi2EEENSA_ILi1EEESC_EEENS1_35KernelTmaWarpSpecializedCooperativeEEENS5_IJNSA_ILi128EEENSA_ILi64EEESH_EEENS_10bfloat16_tENS5_IJlSC_lEEESJ_SK_NS4_8TiledMMAINS4_8MMA_AtomIJNS4_4SM904GMMA27MMA_64x64x16_F32BF16BF16_SSILNSO_5MajorE0ELSQ_0ELNSO_7ScaleInE1ELSR_1EEEEEENS4_6LayoutISD_NS5_IJSC_NSA_ILi0EEESV_EEEEENS5_IJNS4_10UnderscoreESY_SY_EEEEENS4_13SM90_TMA_LOADENS4_14ComposedLayoutINS4_7SwizzleILi3ELi4ELi3EEENS4_18smem_ptr_flag_bitsILi16EEENSU_INS5_IJNSA_ILi8EEESH_EEENS5_IJSH_SC_EEEEEEEvNS4_8identityENS4_23SM90_TMA_LOAD_MULTICASTES1B_vS1C_EENS_8epilogue10collective6detail29Sm90TmaWarpSpecializedAdapterINS1G_15DefaultEpilogueISJ_SK_SK_NS1F_6thread17LinearCombinationISJ_Li1EffLNS1K_9ScaleType4KindE0ELNS_15FloatRoundStyleE2ESJ_EENS1_15EpilogueDefaultEEEEEvvEEEEvNT_6ParamsE --------------------------
	.section	.nv.shared._ZN7cutlass13device_kernelINS_4gemm6kernel13GemmUniversalIN4cute5tupleIJiiiiEEENS1_10collective13CollectiveMmaINS1_34MainloopSm90TmaGmmaWarpSpecializedILi3ENS5_IJNS4_1CILi2EEENSA_ILi1EEESC_EEENS1_35KernelTmaWarpSpecializedCooperativeEEENS5_IJNSA_ILi128EEENSA_ILi64EEESH_EEENS_10bfloat16_tENS5_IJlSC_lEEESJ_SK_NS4_8TiledMMAINS4_8MMA_AtomIJNS4_4SM904GMMA27MMA_64x64x16_F32BF16BF16_SSILNSO_5MajorE0ELSQ_0ELNSO_7ScaleInE1ELSR_1EEEEEENS4_6LayoutISD_NS5_IJSC_NSA_ILi0EEESV_EEEEENS5_IJNS4_10UnderscoreESY_SY_EEEEENS4_13SM90_TMA_LOADENS4_14ComposedLayoutINS4_7SwizzleILi3ELi4ELi3EEENS4_18smem_ptr_flag_bitsILi16EEENSU_INS5_IJNSA_ILi8EEESH_EEENS5_IJSH_SC_EEEEEEEvNS4_8identityENS4_23SM90_TMA_LOAD_MULTICASTES1B_vS1C_EENS_8epilogue10collective6detail29Sm90TmaWarpSpecializedAdapterINS1G_15DefaultEpilogueISJ_SK_SK_NS1F_6thread17LinearCombinationISJ_Li1EffLNS1K_9ScaleType4KindE0ELNS_15FloatRoundStyleE2ESJ_EENS1_15EpilogueDefaultEEEEEvvEEEEvNT_6ParamsE,"aw",@nobits
	.sectionflags	@""
	.align	16
	.zero		1024


//--------------------- .nv.shared.reserved.0     --------------------------
	.section	.nv.shared.reserved.0,"aw",@nobits
	.weak		__nv_reservedSMEM_offset_0_alias
	.size		__nv_reservedSMEM_offset_0_alias, 0, 0
	.other		__nv_reservedSMEM_offset_0_alias,@"STO_CUDA_RESERVED_SHARED STV_DEFAULT"
__nv_reservedSMEM_offset_0_alias:
	.zero		0


//--------------------- .nv.global                --------------------------
	.section	.nv.global,"aw",@nobits
.nv.global:
	.type		_ZN39_INTERNAL_c318ee03_4_k_cu_97d14d88_34524cute1_E,@object
	.size		_ZN39_INTERNAL_c318ee03_4_k_cu_97d14d88_34524cute1_E,(_ZN39_INTERNAL_c318ee03_4_k_cu_97d14d88_34524cuda3std3__45__cpo6cbeginE - _ZN39_INTERNAL_c318ee03_4_k_cu_97d14d88_34524cute1_E)
_ZN39_INTERNAL_c318ee03_4_k_cu_97d14d88_34524cute1_E:
	.zero		1
	.type		_ZN39_INTERNAL_c318ee03_4_k_cu_97d14d88_34524cuda3std3__45__cpo6cbeginE,@object
	.size		_ZN39_INTERNAL_c318ee03_4_k_cu_97d14d88_34524cuda3std3__45__cpo6cbeginE,(_ZN39_INTERNAL_c318ee03_4_k_cu_97d14d88_34524cuda3std3__48in_placeE - _ZN39_INTERNAL_c318ee03_4_k_cu_97d14d88_34524cuda3std3__45__cpo6cbeginE)
_ZN39_INTERNAL_c318ee03_4_k_cu_97d14d88_34524cuda3std3__45__cpo6cbeginE:
	.zero		1
	.type		_ZN39_INTERNAL_c318ee03_4_k_cu_97d14d88_34524cuda3std3__48in_placeE,@object
	.size		_ZN39_INTERNAL_c318ee03_4_k_cu_97d14d88_34524cuda3std3__48in_placeE,(_ZN39_INTERNAL_c318ee03_4_k_cu_97d14d88_34524cuda3std6ranges3__45__cpo9iter_moveE - _ZN39_INTERNAL_c318ee03_4_k_cu_97d14d88_34524cuda3std3__48in_placeE)
_ZN39_INTERNAL_c318ee03_4_k_cu_97d14d88_34524cuda3std3__48in_placeE:
	.zero		1
	.type		_ZN39_INTERNAL_c318ee03_4_k_cu_97d14d88_34524cuda3std6ranges3__45__cpo9iter_moveE,@object
	.size		_ZN39_INTERNAL_c318ee03_4_k_cu_97d14d88_34524cuda3std6ranges3__45__cpo9iter_moveE,(_ZN39_INTERNAL_c318ee03_4_k_cu_97d14d88_34524cuda3std3__45__cpo5beginE - _ZN39_INTERNAL_c318ee03_4_k_cu_97d14d88_34524cuda3std6ranges3__45__cpo9iter_moveE)
_ZN39_INTERNAL_c318ee03_4_k_cu_97d14d88_34524cuda3std6ranges3__45__cpo9iter_moveE:
	.zero		1
	.type		_ZN39_INTERNAL_c318ee03_4_k_cu_97d14d88_34524cuda3std3__45__cpo5beginE,@object
	.size		_ZN39_INTERNAL_c318ee03_4_k_cu_97d14d88_34524cuda3std3__45__cpo5beginE,(_ZN39_INTERNAL_c318ee03_4_k_cu_97d14d88_34524cuda3std3__441_GLOBAL__N__c318ee03_4_k_cu_97d14d88_34526ignoreE - _ZN39_INTERNAL_c318ee03_4_k_cu_97d14d88_34524cuda3std3__45__cpo5beginE)
_ZN39_INTERNAL_c318ee03_4_k_cu_97d14d88_34524cuda3std3__45__cpo5beginE:
	.zero		1
	.type		_ZN39_INTERNAL_c318ee03_4_k_cu_97d14d88_34524cuda3std3__441_GLOBAL__N__c318ee03_4_k_cu_97d14d88_34526ignoreE,@object
	.size		_ZN39_INTERNAL_c318ee03_4_k_cu_97d14d88_34524cuda3std3__441_GLOBAL__N__c318ee03_4_k_cu_97d14d88_34526ignoreE,(_ZN39_INTERNAL_c318ee03_4_k_cu_97d14d88_34524cute7productE - _ZN39_INTERNAL_c318ee03_4_k_cu_97d14d88_34524cuda3std3__441_GLOBAL__N__c318ee03_4_k_cu_97d14d88_34526ignoreE)
_ZN39_INTERNAL_c318ee03_4_k_cu_97d14d88_34524cuda3std3__441_GLOBAL__N__c318ee03_4_k_cu_97d14d88_34526ignoreE:
	.zero		1
	.type		_ZN39_INTERNAL_c318ee03_4_k_cu_97d14d88_34524cute7productE,@object
	.size		_ZN39_INTERNAL_c318ee03_4_k_cu_97d14d88_34524cute7productE,(_ZN39_INTERNAL_c318ee03_4_k_cu_97d14d88_34524cuda3std3__45__cpo3endE - _ZN39_INTERNAL_c318ee03_4_k_cu_97d14d88_34524cute7productE)
_ZN39_INTERNAL_c318ee03_4_k_cu_97d14d88_34524cute7productE:
	.zero		1
	.type		_ZN39_INTERNAL_c318ee03_4_k_cu_97d14d88_34524cuda3std3__45__cpo3endE,@object
	.size		_ZN39_INTERNAL_c318ee03_4_k_cu_97d14d88_34524cuda3std3__45__cpo3endE,(_ZN39_INTERNAL_c318ee03_4_k_cu_97d14d88_34524cuda3std3__419piecewise_constructE - _ZN39_INTERNAL_c318ee03_4_k_cu_97d14d88_34524cuda3std3__45__cpo3endE)
_ZN39_INTERNAL_c318ee03_4_k_cu_97d14d88_34524cuda3std3__45__cpo3endE:
	.zero		1
	.type		_ZN39_INTERNAL_c318ee03_4_k_cu_97d14d88_34524cuda3std3__419piecewise_constructE,@object
	.size		_ZN39_INTERNAL_c318ee03_4_k_cu_97d14d88_34524cuda3std3__419piecewise_constructE,(_ZN39_INTERNAL_c318ee03_4_k_cu_97d14d88_34524cuda3std3__45__cpo4cendE - _ZN39_INTERNAL_c318ee03_4_k_cu_97d14d88_34524cuda3std3__419piecewise_constructE)
_ZN39_INTERNAL_c318ee03_4_k_cu_97d14d88_34524cuda3std3__419piecewise_constructE:
	.zero		1
	.type		_ZN39_INTERNAL_c318ee03_4_k_cu_97d14d88_34524cuda3std3__45__cpo4cendE,@object
	.size		_ZN39_INTERNAL_c318ee03_4_k_cu_97d14d88_34524cuda3std3__45__cpo4cendE,(_ZN39_INTERNAL_c318ee03_4_k_cu_97d14d88_34524cuda3std6ranges3__45__cpo4swapE - _ZN39_INTERNAL_c318ee03_4_k_cu_97d14d88_34524cuda3std3__45__cpo4cendE)
_ZN39_INTERNAL_c318ee03_4_k_cu_97d14d88_34524cuda3std3__45__cpo4cendE:
	.zero		1
	.type		_ZN39_INTERNAL_c318ee03_4_k_cu_97d14d88_34524cuda3std6ranges3__45__cpo4swapE,@object
	.size		_ZN39_INTERNAL_c318ee03_4_k_cu_97d14d88_34524cuda3std6ranges3__45__cpo4swapE,(.L_8 - _ZN39_INTERNAL_c318ee03_4_k_cu_97d14d88_34524cuda3std6ranges3__45__cpo4swapE)
_ZN39_INTERNAL_c318ee03_4_k_cu_97d14d88_34524cuda3std6ranges3__45__cpo4swapE:
	.zero		1
.L_8:


//--------------------- .nv.constant0._ZN7cutlass13device_kernelINS_4gemm6kernel13GemmUniversalIN4cute5tupleIJiiiiEEENS1_10collective13CollectiveMmaINS1_34MainloopSm90TmaGmmaWarpSpecializedILi3ENS5_IJNS4_1CILi2EEENSA_ILi1EEESC_EEENS1_35KernelTmaWarpSpecializedCooperativeEEENS5_IJNSA_ILi128EEENSA_ILi64EEESH_EEENS_10bfloat16_tENS5_IJlSC_lEEESJ_SK_NS4_8TiledMMAINS4_8MMA_AtomIJNS4_4SM904GMMA27MMA_64x64x16_F32BF16BF16_SSILNSO_5MajorE0ELSQ_0ELNSO_7ScaleInE1ELSR_1EEEEEENS4_6LayoutISD_NS5_IJSC_NSA_ILi0EEESV_EEEEENS5_IJNS4_10UnderscoreESY_SY_EEEEENS4_13SM90_TMA_LOADENS4_14ComposedLayoutINS4_7SwizzleILi3ELi4ELi3EEENS4_18smem_ptr_flag_bitsILi16EEENSU_INS5_IJNSA_ILi8EEESH_EEENS5_IJSH_SC_EEEEEEEvNS4_8identityENS4_23SM90_TMA_LOAD_MULTICASTES1B_vS1C_EENS_8epilogue10collective6detail29Sm90TmaWarpSpecializedAdapterINS1G_15DefaultEpilogueISJ_SK_SK_NS1F_6thread17LinearCombinationISJ_Li1EffLNS1K_9ScaleType4KindE0ELNS_15FloatRoundStyleE2ESJ_EENS1_15EpilogueDefaultEEEEEvvEEEEvNT_6ParamsE --------------------------
	.section	.nv.constant0._ZN7cutlass13device_kernelINS_4gemm6kernel13GemmUniversalIN4cute5tupleIJiiiiEEENS1_10collective13CollectiveMmaINS1_34MainloopSm90TmaGmmaWarpSpecializedILi3ENS5_IJNS4_1CILi2EEENSA_ILi1EEESC_EEENS1_35KernelTmaWarpSpecializedCooperativeEEENS5_IJNSA_ILi128EEENSA_ILi64EEESH_EEENS_10bfloat16_tENS5_IJlSC_lEEESJ_SK_NS4_8TiledMMAINS4_8MMA_AtomIJNS4_4SM904GMMA27MMA_64x64x16_F32BF16BF16_SSILNSO_5MajorE0ELSQ_0ELNSO_7ScaleInE1ELSR_1EEEEEENS4_6LayoutISD_NS5_IJSC_NSA_ILi0EEESV_EEEEENS5_IJNS4_10UnderscoreESY_SY_EEEEENS4_13SM90_TMA_LOADENS4_14ComposedLayoutINS4_7SwizzleILi3ELi4ELi3EEENS4_18smem_ptr_flag_bitsILi16EEENSU_INS5_IJNSA_ILi8EEESH_EEENS5_IJSH_SC_EEEEEEEvNS4_8identityENS4_23SM90_TMA_LOAD_MULTICASTES1B_vS1C_EENS_8epilogue10collective6detail29Sm90TmaWarpSpecializedAdapterINS1G_15DefaultEpilogueISJ_SK_SK_NS1F_6thread17LinearCombinationISJ_Li1EffLNS1K_9ScaleType4KindE0ELNS_15FloatRoundStyleE2ESJ_EENS1_15EpilogueDefaultEEEEEvvEEEEvNT_6ParamsE,"a",@progbits
	.sectionflags	@""
	.align	4
.nv.constant0._ZN7cutlass13device_kernelINS_4gemm6kernel13GemmUniversalIN4cute5tupleIJiiiiEEENS1_10collective13CollectiveMmaINS1_34MainloopSm90TmaGmmaWarpSpecializedILi3ENS5_IJNS4_1CILi2EEENSA_ILi1EEESC_EEENS1_35KernelTmaWarpSpecializedCooperativeEEENS5_IJNSA_ILi128EEENSA_ILi64EEESH_EEENS_10bfloat16_tENS5_IJlSC_lEEESJ_SK_NS4_8TiledMMAINS4_8MMA_AtomIJNS4_4SM904GMMA27MMA_64x64x16_F32BF16BF16_SSILNSO_5MajorE0ELSQ_0ELNSO_7ScaleInE1ELSR_1EEEEEENS4_6LayoutISD_NS5_IJSC_NSA_ILi0EEESV_EEEEENS5_IJNS4_10UnderscoreESY_SY_EEEEENS4_13SM90_TMA_LOADENS4_14ComposedLayoutINS4_7SwizzleILi3ELi4ELi3EEENS4_18smem_ptr_flag_bitsILi16EEENSU_INS5_IJNSA_ILi8EEESH_EEENS5_IJSH_SC_EEEEEEEvNS4_8identityENS4_23SM90_TMA_LOAD_MULTICASTES1B_vS1C_EENS_8epilogue10collective6detail29Sm90TmaWarpSpecializedAdapterINS1G_15DefaultEpilogueISJ_SK_SK_NS1F_6thread17LinearCombinationISJ_Li1EffLNS1K_9ScaleType4KindE0ELNS_15FloatRoundStyleE2ESJ_EENS1_15EpilogueDefaultEEEEEvvEEEEvNT_6ParamsE:
	.zero		1664


//--------------------- SYMBOLS --------------------------

	.type		.nv.reservedSmem.offset0,@object
	.size		.nv.reservedSmem.offset0,0x4
	.type		__assertfail,@function
